	.target	sm_100a

	.elftype	@"ET_EXEC"


//--------------------- .note.nv.tkinfo           --------------------------
	.section	.note.nv.tkinfo,"",@"SHT_NOTE"
	.sectionflags	@"SHF_NOTE_NV_TKINFO"
	.tkinfo
        /*0018*/ 	.word	0x00000081
        /*0030*/ 	.string	""
        /*0030*/ 	.string	"ptxas-blackwell"
        /*0030*/ 	.string	"Cuda compilation tools, release 12.9, V12.9.86"
        /*0030*/ 	.string	"Build cuda_12.9.r12.9/compiler.36037853_0"
        /*0030*/ 	.string	"-v  -suppress-debug-info  -lineinfo  -arch sm_100a "



//--------------------- .note.nv.cuver            --------------------------
	.section	.note.nv.cuver,"",@"SHT_NOTE"
	.sectionflags	@"SHF_NOTE_NV_CUVER"
        /*0018*/ 	.short	0x0001
        /*001a*/ 	.short	0x0064
        /*001c*/ 	.short	0x0001
        /*001e*/ 	.short	0x0000
        /*0020*/ 	.short	0x0001
        /*0022*/ 	.short	0x0000


//--------------------- .nv.info                  --------------------------
	.section	.nv.info,"",@"SHT_CUDA_INFO"
	.align	4


	//----- nvinfo : EIATTR_REGCOUNT
	.align		4
        /*0000*/ 	.byte	0x04, 0x2f
        /*0002*/ 	.short	(.L_4 - .L_3)
	.align		4
.L_3:
        /*0004*/ 	.word	index@(gluon_tcgen05)
        /*0008*/ 	.word	0x00000047


	//----- nvinfo : EIATTR_FRAME_SIZE
	.align		4
.L_4:
        /*000c*/ 	.byte	0x04, 0x11
        /*000e*/ 	.short	(.L_6 - .L_5)
	.align		4
.L_5:
        /*0010*/ 	.word	index@($__internal_2_$__cuda_sm10x_tcgen05_guardrail_trap_unallocated_columns_being_dealloced)
        /*0014*/ 	.word	0x00000000


	//----- nvinfo : EIATTR_FRAME_SIZE
	.align		4
.L_6:
        /*0018*/ 	.byte	0x04, 0x11
        /*001a*/ 	.short	(.L_8 - .L_7)
	.align		4
.L_7:
        /*001c*/ 	.word	index@($__internal_1_$__cuda_sm10x_tcgen05_guardrail_trap_phase_invalid_during_alloc)
        /*0020*/ 	.word	0x00000000


	//----- nvinfo : EIATTR_FRAME_SIZE
	.align		4
.L_8:
        /*0024*/ 	.byte	0x04, 0x11
        /*0026*/ 	.short	(.L_10 - .L_9)
	.align		4
.L_9:
        /*0028*/ 	.word	index@($__internal_0_$__cuda_sm10x_tcgen05_guardrail_trap_col_being_dealloced_not_returned_by_alloc)
        /*002c*/ 	.word	0x00000000


	//----- nvinfo : EIATTR_FRAME_SIZE
	.align		4
.L_10:
        /*0030*/ 	.byte	0x04, 0x11
        /*0032*/ 	.short	(.L_12 - .L_11)
	.align		4
.L_11:
        /*0034*/ 	.word	index@(gluon_tcgen05)
        /*0038*/ 	.word	0x00000000


	//----- nvinfo : EIATTR_MIN_STACK_SIZE
	.align		4
.L_12:
        /*003c*/ 	.byte	0x04, 0x12
        /*003e*/ 	.short	(.L_14 - .L_13)
	.align		4
.L_13:
        /*0040*/ 	.word	index@(gluon_tcgen05)
        /*0044*/ 	.word	0x00000000
.L_14:


//--------------------- .nv.info.gluon_tcgen05    --------------------------
	.section	.nv.info.gluon_tcgen05,"",@"SHT_CUDA_INFO"
	.sectionflags	@""
	.align	4


	//----- nvinfo : EIATTR_CUDA_API_VERSION
	.align		4
        /*0000*/ 	.byte	0x04, 0x37
        /*0002*/ 	.short	(.L_16 - .L_15)
.L_15:
        /*0004*/ 	.word	0x00000081


	//----- nvinfo : EIATTR_KPARAM_INFO
	.align		4
.L_16:
        /*0008*/ 	.byte	0x04, 0x17
        /*000a*/ 	.short	(.L_18 - .L_17)
.L_17:
        /*000c*/ 	.word	0x00000000
        /*0010*/ 	.short	0x000a
        /*0012*/ 	.short	0x0048
        /*0014*/ 	.byte	0x00, 0xf4, 0x21, 0x00


	//----- nvinfo : EIATTR_KPARAM_INFO
	.align		4
.L_18:
        /*0018*/ 	.byte	0x04, 0x17
        /*001a*/ 	.short	(.L_20 - .L_19)
.L_19:
        /*001c*/ 	.word	0x00000000
        /*0020*/ 	.short	0x0009
        /*0022*/ 	.short	0x0040
        /*0024*/ 	.byte	0x00, 0xf4, 0x21, 0x00


	//----- nvinfo : EIATTR_KPARAM_INFO
	.align		4
.L_20:
        /*0028*/ 	.byte	0x04, 0x17
        /*002a*/ 	.short	(.L_22 - .L_21)
.L_21:
        /*002c*/ 	.word	0x00000000
        /*0030*/ 	.short	0x0008
        /*0032*/ 	.short	0x0038
        /*0034*/ 	.byte	0x00, 0xf0, 0x21, 0x00


	//----- nvinfo : EIATTR_KPARAM_INFO
	.align		4
.L_22:
        /*0038*/ 	.byte	0x04, 0x17
        /*003a*/ 	.short	(.L_24 - .L_23)
.L_23:
        /*003c*/ 	.word	0x00000000
        /*0040*/ 	.short	0x0007
        /*0042*/ 	.short	0x0030
        /*0044*/ 	.byte	0x00, 0xf0, 0x21, 0x00


	//----- nvinfo : EIATTR_KPARAM_INFO
	.align		4
.L_24:
        /*0048*/ 	.byte	0x04, 0x17
        /*004a*/ 	.short	(.L_26 - .L_25)
.L_25:
        /*004c*/ 	.word	0x00000000
        /*0050*/ 	.short	0x0006
        /*0052*/ 	.short	0x0028
        /*0054*/ 	.byte	0x00, 0xf0, 0x21, 0x00


	//----- nvinfo : EIATTR_KPARAM_INFO
	.align		4
.L_26:
        /*0058*/ 	.byte	0x04, 0x17
        /*005a*/ 	.short	(.L_28 - .L_27)
.L_27:
        /*005c*/ 	.word	0x00000000
        /*0060*/ 	.short	0x0005
        /*0062*/ 	.short	0x0020
        /*0064*/ 	.byte	0x00, 0xf0, 0x11, 0x00


	//----- nvinfo : EIATTR_KPARAM_INFO
	.align		4
.L_28:
        /*0068*/ 	.byte	0x04, 0x17
        /*006a*/ 	.short	(.L_30 - .L_29)
.L_29:
        /*006c*/ 	.word	0x00000000
        /*0070*/ 	.short	0x0004
        /*0072*/ 	.short	0x001c
        /*0074*/ 	.byte	0x00, 0xf0, 0x11, 0x00


	//----- nvinfo : EIATTR_KPARAM_INFO
	.align		4
.L_30:
        /*0078*/ 	.byte	0x04, 0x17
        /*007a*/ 	.short	(.L_32 - .L_31)
.L_31:
        /*007c*/ 	.word	0x00000000
        /*0080*/ 	.short	0x0003
        /*0082*/ 	.short	0x0018
        /*0084*/ 	.byte	0x00, 0xf0, 0x11, 0x00


	//----- nvinfo : EIATTR_KPARAM_INFO
	.align		4
.L_32:
        /*0088*/ 	.byte	0x04, 0x17
        /*008a*/ 	.short	(.L_34 - .L_33)
.L_33:
        /*008c*/ 	.word	0x00000000
        /*0090*/ 	.short	0x0002
        /*0092*/ 	.short	0x0010
        /*0094*/ 	.byte	0x00, 0xf4, 0x21, 0x00


	//----- nvinfo : EIATTR_KPARAM_INFO
	.align		4
.L_34:
        /*0098*/ 	.byte	0x04, 0x17
        /*009a*/ 	.short	(.L_36 - .L_35)
.L_35:
        /*009c*/ 	.word	0x00000000
        /*00a0*/ 	.short	0x0001
        /*00a2*/ 	.short	0x0008
        /*00a4*/ 	.byte	0x00, 0xf4, 0x21, 0x00


	//----- nvinfo : EIATTR_KPARAM_INFO
	.align		4
.L_36:
        /*00a8*/ 	.byte	0x04, 0x17
        /*00aa*/ 	.short	(.L_38 - .L_37)
.L_37:
        /*00ac*/ 	.word	0x00000000
        /*00b0*/ 	.short	0x0000
        /*00b2*/ 	.short	0x0000
        /*00b4*/ 	.byte	0x00, 0xf4, 0x21, 0x00


	//----- nvinfo : EIATTR_AT_ENTRY_FRAGMENTS
	.align		4
.L_38:
        /*00b8*/ 	.byte	0x04, 0x4f
        /*00ba*/ 	.short	(.L_40 - .L_39)


	//   ....[0]....
.L_39:
        /*00bc*/ 	.word	0x00000004


	//----- nvinfo : EIATTR_RESERVED_SMEM_USED
	.align		4
.L_40:
        /*00c0*/ 	.byte	0x01, 0x41
	.zero		2


	//----- nvinfo : EIATTR_SPARSE_MMA_MASK
	.align		4
        /*00c4*/ 	.byte	0x03, 0x50
        /*00c6*/ 	.short	0x0000


	//----- nvinfo : EIATTR_TCGEN05_1CTA_USED
	.align		4
        /*00c8*/ 	.byte	0x01, 0x51
	.zero		2


	//----- nvinfo : EIATTR_MAXREG_COUNT
	.align		4
        /*00cc*/ 	.byte	0x03, 0x1b
        /*00ce*/ 	.short	0x00ff


	//----- nvinfo : EIATTR_NUM_BARRIERS
	.align		4
        /*00d0*/ 	.byte	0x02, 0x4c
        /*00d2*/ 	.byte	0x01
	.zero		1


	//----- nvinfo : EIATTR_INT_WARP_WIDE_INSTR_OFFSETS
	.align		4
        /*00d4*/ 	.byte	0x04, 0x31
        /*00d6*/ 	.short	(.L_42 - .L_41)


	//   ....[0]....
.L_41:
        /*00d8*/ 	.word	0x00001750


	//   ....[1]....
        /*00dc*/ 	.word	0x00001770


	//   ....[2]....
        /*00e0*/ 	.word	0x000017f0


	//   ....[3]....
        /*00e4*/ 	.word	0x00001ac0


	//   ....[4]....
        /*00e8*/ 	.word	0x00001ad0


	//   ....[5]....
        /*00ec*/ 	.word	0x00001ae0


	//   ....[6]....
        /*00f0*/ 	.word	0x00001af0


	//   ....[7]....
        /*00f4*/ 	.word	0x00001d70


	//   ....[8]....
        /*00f8*/ 	.word	0x00001d80


	//   ....[9]....
        /*00fc*/ 	.word	0x00001f00


	//   ....[10]....
        /*0100*/ 	.word	0x00001f50


	//   ....[11]....
        /*0104*/ 	.word	0x00001f60


	//   ....[12]....
        /*0108*/ 	.word	0x00001f90


	//   ....[13]....
        /*010c*/ 	.word	0x000021a0


	//   ....[14]....
        /*0110*/ 	.word	0x000021b0


	//   ....[15]....
        /*0114*/ 	.word	0x000024a0


	//   ....[16]....
        /*0118*/ 	.word	0x000024b0


	//   ....[17]....
        /*011c*/ 	.word	0x000029a0


	//   ....[18]....
        /*0120*/ 	.word	0x000029f0


	//----- nvinfo : EIATTR_COOP_GROUP_MASK_REGIDS
	.align		4
.L_42:
        /*0124*/ 	.byte	0x04, 0x29
        /*0126*/ 	.short	(.L_44 - .L_43)


	//   ....[0]....
.L_43:
        /*0128*/ 	.word	0xffffffff


	//   ....[1]....
        /*012c*/ 	.word	0xffffffff


	//   ....[2]....
        /*0130*/ 	.word	0xffffffff


	//   ....[3]....
        /*0134*/ 	.word	0xffffffff


	//   ....[4]....
        /*0138*/ 	.word	0xffffffff


	//   ....[5]....
        /*013c*/ 	.word	0xffffffff


	//   ....[6]....
        /*0140*/ 	.word	0xffffffff


	//   ....[7]....
        /*0144*/ 	.word	0xffffffff


	//   ....[8]....
        /*0148*/ 	.word	0xffffffff


	//   ....[9]....
        /*014c*/ 	.word	0xffffffff


	//----- nvinfo : EIATTR_COOP_GROUP_INSTR_OFFSETS
	.align		4
.L_44:
        /*0150*/ 	.byte	0x04, 0x28
        /*0152*/ 	.short	(.L_46 - .L_45)


	//   ....[0]....
.L_45:
        /*0154*/ 	.word	0x00000050


	//   ....[1]....
        /*0158*/ 	.word	0x00000310


	//   ....[2]....
        /*015c*/ 	.word	0x00000500


	//   ....[3]....
        /*0160*/ 	.word	0x000009a0


	//   ....[4]....
        /*0164*/ 	.word	0x00000ae0


	//   ....[5]....
        /*0168*/ 	.word	0x00000fe0


	//   ....[6]....
        /*016c*/ 	.word	0x00001120


	//   ....[7]....
        /*0170*/ 	.word	0x00001610


	//   ....[8]....
        /*0174*/ 	.word	0x00002830


	//   ....[9]....
        /*0178*/ 	.word	0x00002aa0


	//----- nvinfo : EIATTR_VRC_CTA_INIT_COUNT
	.align		4
.L_46:
        /*017c*/ 	.byte	0x02, 0x4a
        /*017e*/ 	.byte	0x80
	.zero		1


	//----- nvinfo : EIATTR_MBARRIER_INSTR_OFFSETS
	.align		4
        /*0180*/ 	.byte	0x04, 0x39
        /*0182*/ 	.short	(.L_48 - .L_47)


	//   ....[0]....
.L_47:
        /*0184*/ 	.word	0x00001810
        /*0188*/ 	.word	0x000000ff
        /*018c*/ 	.word	0x00009000
        /*0190*/ 	.short	0x0100
        /*0192*/ 	.byte	0x08
	.zero		1


	//   ....[1]....
        /*0194*/ 	.word	0x00001820
        /*0198*/ 	.word	0x000000ff
        /*019c*/ 	.word	0x00009020
        /*01a0*/ 	.short	0x0100
        /*01a2*/ 	.byte	0x08
	.zero		1


	//   ....[2]....
        /*01a4*/ 	.word	0x000018d0
        /*01a8*/ 	.word	0x000000ff
        /*01ac*/ 	.word	0x00009008
        /*01b0*/ 	.short	0x0100
        /*01b2*/ 	.byte	0x08
	.zero		1


	//   ....[3]....
        /*01b4*/ 	.word	0x000018e0
        /*01b8*/ 	.word	0x000000ff
        /*01bc*/ 	.word	0x00009028
        /*01c0*/ 	.short	0x0100
        /*01c2*/ 	.byte	0x08
	.zero		1


	//   ....[4]....
        /*01c4*/ 	.word	0x000019f0
        /*01c8*/ 	.word	0x000000ff
        /*01cc*/ 	.word	0x00009010
        /*01d0*/ 	.short	0x0100
        /*01d2*/ 	.byte	0x08
	.zero		1


	//   ....[5]....
        /*01d4*/ 	.word	0x00001a00
        /*01d8*/ 	.word	0x000000ff
        /*01dc*/ 	.word	0x00009030
        /*01e0*/ 	.short	0x0100
        /*01e2*/ 	.byte	0x08
	.zero		1


	//   ....[6]....
        /*01e4*/ 	.word	0x00001bd0
        /*01e8*/ 	.word	0x000000ff
        /*01ec*/ 	.word	0x00009000
        /*01f0*/ 	.short	0x010a
        /*01f2*/ 	.byte	0x08
	.zero		1


	//   ....[7]....
        /*01f4*/ 	.word	0x00001dd0
        /*01f8*/ 	.word	0x000000ff
        /*01fc*/ 	.word	0x00009020
        /*0200*/ 	.short	0x010a
        /*0202*/ 	.byte	0x08
	.zero		1


	//   ....[8]....
        /*0204*/ 	.word	0x00002000
        /*0208*/ 	.word	0x000000ff
        /*020c*/ 	.word	0x00009000
        /*0210*/ 	.short	0x010a
        /*0212*/ 	.byte	0x1c
	.zero		1


	//   ....[9]....
        /*0214*/ 	.word	0x000021f0
        /*0218*/ 	.word	0x000000ff
        /*021c*/ 	.word	0x00009020
        /*0220*/ 	.short	0x010a
        /*0222*/ 	.byte	0x1c
	.zero		1


	//   ....[10]....
        /*0224*/ 	.word	0x000022c0
        /*0228*/ 	.word	0x000000ff
        /*022c*/ 	.word	0x00009000
        /*0230*/ 	.short	0x0108
        /*0232*/ 	.byte	0x08
	.zero		1


	//   ....[11]....
        /*0234*/ 	.word	0x000022d0
        /*0238*/ 	.word	0x000000ff
        /*023c*/ 	.word	0x00009020
        /*0240*/ 	.short	0x0108
        /*0242*/ 	.byte	0x08
	.zero		1


	//   ....[12]....
        /*0244*/ 	.word	0x00002320
        /*0248*/ 	.word	0x000000ff
        /*024c*/ 	.word	0x00009008
        /*0250*/ 	.short	0x0108
        /*0252*/ 	.byte	0x08
	.zero		1


	//   ....[13]....
        /*0254*/ 	.word	0x00002330
        /*0258*/ 	.word	0x000000ff
        /*025c*/ 	.word	0x00009028
        /*0260*/ 	.short	0x0108
        /*0262*/ 	.byte	0x08
	.zero		1


	//   ....[14]....
        /*0264*/ 	.word	0x00002380
        /*0268*/ 	.word	0x000000ff
        /*026c*/ 	.word	0x00009010
        /*0270*/ 	.short	0x0108
        /*0272*/ 	.byte	0x08
	.zero		1


	//   ....[15]....
        /*0274*/ 	.word	0x00002390
        /*0278*/ 	.word	0x000000ff
        /*027c*/ 	.word	0x00009030
        /*0280*/ 	.short	0x0108
        /*0282*/ 	.byte	0x08
	.zero		1


	//   ....[16]....
        /*0284*/ 	.word	0x00002ac0
        /*0288*/ 	.word	0x000000ff
        /*028c*/ 	.word	0x00009000
        /*0290*/ 	.short	0x010a
        /*0292*/ 	.byte	0x08
	.zero		1


	//   ....[17]....
        /*0294*/ 	.word	0x00002af0
        /*0298*/ 	.word	0x000000ff
        /*029c*/ 	.word	0x00009020
        /*02a0*/ 	.short	0x010a
        /*02a2*/ 	.byte	0x08
	.zero		1


	//   ....[18]....
        /*02a4*/ 	.word	0x00002b20
        /*02a8*/ 	.word	0x000000ff
        /*02ac*/ 	.word	0x00009000
        /*02b0*/ 	.short	0x010a
        /*02b2*/ 	.byte	0x1c
	.zero		1


	//   ....[19]....
        /*02b4*/ 	.word	0x00002b50
        /*02b8*/ 	.word	0x000000ff
        /*02bc*/ 	.word	0x00009020
        /*02c0*/ 	.short	0x010a
        /*02c2*/ 	.byte	0x1c
	.zero		1


	//----- nvinfo : EIATTR_NUM_MBARRIERS
	.align		4
.L_48:
        /*02c4*/ 	.byte	0x03, 0x38
        /*02c6*/ 	.short	0x0006


	//----- nvinfo : EIATTR_EXIT_INSTR_OFFSETS
	.align		4
        /*02c8*/ 	.byte	0x04, 0x1c
        /*02ca*/ 	.short	(.L_50 - .L_49)


	//   ....[0]....
.L_49:
        /*02cc*/ 	.word	0x00002ab0


	//----- nvinfo : EIATTR_REQNTID
	.align		4
.L_50:
        /*02d0*/ 	.byte	0x04, 0x10
        /*02d2*/ 	.short	(.L_52 - .L_51)
.L_51:
        /*02d4*/ 	.word	0x00000080
        /*02d8*/ 	.word	0x00000001
        /*02dc*/ 	.word	0x00000001


	//----- nvinfo : EIATTR_CRS_STACK_SIZE
	.align		4
.L_52:
        /*02e0*/ 	.byte	0x04, 0x1e
        /*02e2*/ 	.short	(.L_54 - .L_53)
.L_53:
        /*02e4*/ 	.word	0x00000000


	//----- nvinfo : EIATTR_CBANK_PARAM_SIZE
	.align		4
.L_54:
        /*02e8*/ 	.byte	0x03, 0x19
        /*02ea*/ 	.short	0x0050


	//----- nvinfo : EIATTR_PARAM_CBANK
	.align		4
        /*02ec*/ 	.byte	0x04, 0x0a
        /*02ee*/ 	.short	(.L_56 - .L_55)
	.align		4
.L_55:
        /*02f0*/ 	.word	index@(.nv.constant0.gluon_tcgen05)
        /*02f4*/ 	.short	0x0380
        /*02f6*/ 	.short	0x0050


	//----- nvinfo : EIATTR_SW_WAR
	.align		4
.L_56:
        /*02f8*/ 	.byte	0x04, 0x36
        /*02fa*/ 	.short	(.L_58 - .L_57)
.L_57:
        /*02fc*/ 	.word	0x00000008
.L_58:


//--------------------- .nv.compat                --------------------------
	.section	.nv.compat,"",@"SHT_CUDA_COMPAT_INFO"
	.align	4
        /*0000*/ 	.byte	0x02, 0x02, 0x02, 0x00, 0x02, 0x05, 0x05, 0x00, 0x02, 0x03, 0x03, 0x00, 0x02, 0x06, 0x01, 0x00


//--------------------- .nv.callgraph             --------------------------
	.section	.nv.callgraph,"",@"SHT_CUDA_CALLGRAPH"
	.align	4
	.sectionentsize	8
	.align		4
        /*0000*/ 	.word	0x00000000
	.align		4
        /*0004*/ 	.word	0xffffffff
	.align		4
        /*0008*/ 	.word	0x00000000
	.align		4
        /*000c*/ 	.word	0xfffffffe
	.align		4
        /*0010*/ 	.word	0x00000000
	.align		4
        /*0014*/ 	.word	0xfffffffd
	.align		4
        /*0018*/ 	.word	0x00000000
	.align		4
        /*001c*/ 	.word	0xfffffffc


//--------------------- .text.gluon_tcgen05       --------------------------
	.section	.text.gluon_tcgen05,"ax",@progbits
	.align	128
        .global         gluon_tcgen05
        .type           gluon_tcgen05,@function
        .size           gluon_tcgen05,(.L_x_81 - gluon_tcgen05)
        .other          gluon_tcgen05,@"STO_CUDA_ENTRY STV_DEFAULT"
gluon_tcgen05:
.text.gluon_tcgen05:
[----:B------:R-:W1:Y:S01]  /*0000*/  LDC R1, c[0x0][0x37c] ;  /* 0x0000df00ff017b82 */ /* 0x000e620000000800 */
[----:B------:R-:W2:Y:S02]  /*0010*/  S2R R0, SR_TID.X ;  /* 0x0000000000007919 */ /* 0x000ea40000002100 */
[----:B--2---:R-:W-:-:S13]  /*0020*/  ISETP.GE.U32.AND P2, PT, R0, 0x20, PT ;  /* 0x000000200000780c */ /* 0x004fda0003f46070 */
[----:B------:R-:W-:Y:S05]  /*0030*/  @P2 BRA `(.L_x_0) ;  /* 0x0000000000b82947 */ /* 0x000fea0003800000 */
[----:B------:R-:W2:Y:S01]  /*0040*/  S2UR UR6, SR_CgaCtaId ;  /* 0x00000000000679c3 */ /* 0x000ea20000008800 */
[----:B------:R-:W-:Y:S01]  /*0050*/  NOP ;  /* 0x0000000000007918 */ /* 0x000fe20000000000 */
[----:B------:R-:W-:Y:S02]  /*0060*/  UMOV UR4, 0x40 ;  /* 0x0000004000047882 */ /* 0x000fe40000000000 */
[----:B--2---:R-:W-:-:S09]  /*0070*/  ULEA UR4, UR6, UR4, 0x18 ;  /* 0x0000000406047291 */ /* 0x004fd2000f8ec0ff */
[----:B------:R-:W2:Y:S01]  /*0080*/  LDS.U8 R2, [UR4] ;  /* 0x00000004ff027984 */ /* 0x000ea20008000000 */
[----:B------:R-:W-:Y:S02]  /*0090*/  UMOV UR4, 0x400 ;  /* 0x0000040000047882 */ /* 0x000fe40000000000 */
[----:B------:R-:W-:Y:S01]  /*00a0*/  ULEA UR4, UR6, UR4, 0x18 ;  /* 0x0000000406047291 */ /* 0x000fe2000f8ec0ff */
[----:B--2---:R-:W-:-:S13]  /*00b0*/  ISETP.NE.AND P0, PT, R2, RZ, PT ;  /* 0x000000ff0200720c */ /* 0x004fda0003f05270 */
[----:B------:R-:W-:Y:S05]  /*00c0*/  @P0 BRA `(.L_x_1) ;  /* 0x00000000007c0947 */ /* 0x000fea0003800000 */
[----:B------:R-:W-:-:S13]  /*00d0*/  ELECT P0, URZ, PT ;  /* 0x0000000000ff782f */ /* 0x000fda0003800000 */
[----:B------:R-:W-:Y:S05]  /*00e0*/  @!P0 BRA `(.L_x_2) ;  /* 0x0000000000848947 */ /* 0x000fea0003800000 */
[----:B------:R-:W-:Y:S01]  /*00f0*/  UMOV UR5, 0x2 ;  /* 0x0000000200057882 */ /* 0x000fe20000000000 */
[----:B------:R-:W-:Y:S02]  /*0100*/  IMAD.MOV.U32 R5, RZ, RZ, 0x1 ;  /* 0x00000001ff057424 */ /* 0x000fe400078e00ff */
[----:B------:R-:W-:Y:S02]  /*0110*/  IMAD.MOV.U32 R3, RZ, RZ, 0x3 ;  /* 0x00000003ff037424 */ /* 0x000fe400078e00ff */
[----:B------:R-:W-:Y:S04]  /*0120*/  DEPBAR.LE SB2, 0x36 ;  /* 0x0000ad800000791a */ /* 0x000fe80000000000 */
[----:B------:R-:W2:Y:S02]  /*0130*/  UTCATOMSWS.FIND_AND_SET.ALIGN UP0, UR5, UR5 ;  /* 0x00000005000575e3 */ /* 0x000ea40008000800 */
[----:B--2---:R-:W-:-:S04]  /*0140*/  PLOP3.LUT P0, PT, PT, PT, UP0, 0x80, 0x8 ;  /* 0x000000000008781c */ /* 0x004fc80003f0f008 */
[----:B------:R-:W-:-:S04]  /*0150*/  SEL R2, RZ, 0xffffffff, !P0 ;  /* 0xffffffffff027807 */ /* 0x000fc80004000000 */
[----:B------:R-:W-:Y:S01]  /*0160*/  ISETP.NE.AND P0, PT, R2, RZ, PT ;  /* 0x000000ff0200720c */ /* 0x000fe20003f05270 */
[----:B------:R-:W-:-:S12]  /*0170*/  IMAD.U32 R2, RZ, RZ, UR5 ;  /* 0x00000005ff027e24 */ /* 0x000fd8000f8e00ff */
[----:B------:R-:W-:Y:S05]  /*0180*/  @P0 BRA `(.L_x_3) ;  /* 0x0000000000240947 */ /* 0x000fea0003800000 */
.L_x_4:
[----:B------:R-:W-:Y:S05]  /*0190*/  NANOSLEEP 0x64 ;  /* 0x000000640000795d */ /* 0x000fea0003800000 */
[----:B------:R-:W-:-:S05]  /*01a0*/  UMOV UR5, 0x2 ;  /* 0x0000000200057882 */ /* 0x000fca0000000000 */
[----:B------:R-:W-:Y:S04]  /*01b0*/  DEPBAR.LE SB2, 0x36 ;  /* 0x0000ad800000791a */ /* 0x000fe80000000000 */
[----:B------:R-:W2:Y:S02]  /*01c0*/  UTCATOMSWS.FIND_AND_SET.ALIGN UP0, UR5, UR5 ;  /* 0x00000005000575e3 */ /* 0x000ea40008000800 */
[----:B--2---:R-:W-:-:S04]  /*01d0*/  PLOP3.LUT P0, PT, PT, PT, UP0, 0x80, 0x8 ;  /* 0x000000000008781c */ /* 0x004fc80003f0f008 */
[----:B------:R-:W-:-:S04]  /*01e0*/  SEL R2, RZ, 0xffffffff, !P0 ;  /* 0xffffffffff027807 */ /* 0x000fc80004000000 */
[----:B------:R-:W-:Y:S01]  /*01f0*/  ISETP.NE.AND P0, PT, R2, RZ, PT ;  /* 0x000000ff0200720c */ /* 0x000fe20003f05270 */
[----:B------:R-:W-:-:S12]  /*0200*/  IMAD.U32 R2, RZ, RZ, UR5 ;  /* 0x00000005ff027e24 */ /* 0x000fd8000f8e00ff */
[----:B------:R-:W-:Y:S05]  /*0210*/  @!P0 BRA `(.L_x_4) ;  /* 0xfffffffc00dc8947 */ /* 0x000fea000383ffff */
.L_x_3:
[C---:B------:R-:W-:Y:S01]  /*0220*/  VIADD R4, R2.reuse, 0x10 ;  /* 0x0000001002047836 */ /* 0x040fe20000000000 */
[----:B------:R-:W-:Y:S01]  /*0230*/  UMOV UR5, 0x50 ;  /* 0x0000005000057882 */ /* 0x000fe20000000000 */
[----:B------:R-:W-:Y:S01]  /*0240*/  SHF.L.U32 R3, R3, R2, RZ ;  /* 0x0000000203037219 */ /* 0x000fe200000006ff */
[----:B------:R-:W-:Y:S01]  /*0250*/  ULEA UR5, UR6, UR5, 0x18 ;  /* 0x0000000506057291 */ /* 0x000fe2000f8ec0ff */
[----:B------:R-:W-:Y:S01]  /*0260*/  IMAD.SHL.U32 R2, R2, 0x20, RZ ;  /* 0x0000002002027824 */ /* 0x000fe200078e00ff */
[----:B------:R-:W-:-:S04]  /*0270*/  SHF.L.U32 R4, R5, R4, RZ ;  /* 0x0000000405047219 */ /* 0x000fc800000006ff */
[----:B------:R-:W-:-:S05]  /*0280*/  LOP3.LUT R3, R4, R3, RZ, 0xfc, !PT ;  /* 0x0000000304037212 */ /* 0x000fca00078efcff */
[----:B------:R2:W-:Y:S04]  /*0290*/  ATOMS.OR RZ, [UR5], R3 ;  /* 0x00000003ffff798c */ /* 0x0005e8000b000005 */
[----:B------:R2:W-:Y:S01]  /*02a0*/  STS [UR4], R2 ;  /* 0x00000002ff007988 */ /* 0x0005e20008000804 */
[----:B------:R-:W-:Y:S05]  /*02b0*/  BRA `(.L_x_2) ;  /* 0x0000000000107947 */ /* 0x000fea0003800000 */
.L_x_1:
[----:B------:R-:W-:Y:S01]  /*02c0*/  IMAD.MOV.U32 R3, RZ, RZ, -0x1 ;  /* 0xffffffffff037424 */ /* 0x000fe200078e00ff */
[----:B------:R-:W-:-:S04]  /*02d0*/  MOV R2, 0x300 ;  /* 0x0000030000027802 */ /* 0x000fc80000000f00 */
[----:B------:R2:W-:Y:S03]  /*02e0*/  STS [UR4], R3 ;  /* 0x00000003ff007988 */ /* 0x0005e60008000804 */
[----:B-12---:R-:W-:Y:S05]  /*02f0*/  CALL.REL.NOINC `($__internal_1_$__cuda_sm10x_tcgen05_guardrail_trap_phase_invalid_during_alloc) ;  /* 0x00000028002c7944 */ /* 0x006fea0003c00000 */
.L_x_2:
[----:B------:R-:W-:Y:S05]  /*0300*/  WARPSYNC.ALL ;  /* 0x0000000000007948 */ /* 0x000fea0003800000 */
[----:B------:R-:W-:Y:S01]  /*0310*/  NOP ;  /* 0x0000000000007918 */ /* 0x000fe20000000000 */
.L_x_0:
[----:B------:R-:W3:Y:S08]  /*0320*/  S2UR UR4, SR_CgaCtaId ;  /* 0x00000000000479c3 */ /* 0x000ef00000008800 */
[----:B------:R-:W-:Y:S01]  /*0330*/  BAR.SYNC.DEFER_BLOCKING 0x0 ;  /* 0x0000000000007b1d */ /* 0x000fe20000010000 */
[----:B------:R-:W-:-:S05]  /*0340*/  LOP3.LUT R68, R0, 0x7f, RZ, 0xc0, !PT ;  /* 0x0000007f00447812 */ /* 0x000fca00078ec0ff */
[----:B------:R-:W-:Y:S02]  /*0350*/  UMOV UR8, 0x400 ;  /* 0x0000040000087882 */ /* 0x000fe40000000000 */
[----:B--2---:R-:W2:Y:S08]  /*0360*/  LDC R3, c[0x0][0x398] ;  /* 0x0000e600ff037b82 */ /* 0x004eb00000000800 */
[----:B------:R-:W4:Y:S01]  /*0370*/  LDC R10, c[0x0][0x3a0] ;  /* 0x0000e800ff0a7b82 */ /* 0x000f220000000800 */
[----:B---3--:R-:W-:-:S07]  /*0380*/  ULEA UR8, UR4, UR8, 0x18 ;  /* 0x0000000804087291 */ /* 0x008fce000f8ec0ff */
[----:B------:R-:W3:Y:S02]  /*0390*/  S2UR UR9, SR_CTAID.Y ;  /* 0x00000000000979c3 */ /* 0x000ee40000002600 */
[----:B------:R-:W5:Y:S06]  /*03a0*/  LDS R4, [UR8] ;  /* 0x00000008ff047984 */ /* 0x000f6c0008000800 */
[----:B------:R-:W-:Y:S06]  /*03b0*/  BAR.SYNC.DEFER_BLOCKING 0x0 ;  /* 0x0000000000007b1d */ /* 0x000fec0000010000 */
[----:B------:R-:W-:Y:S05]  /*03c0*/  @P2 BRA `(.L_x_5) ;  /* 0x0000000000182947 */ /* 0x000fea0003800000 */
[----:B------:R-:W-:Y:S01]  /*03d0*/  ELECT P0, URZ, PT ;  /* 0x0000000000ff782f */ /* 0x000fe20003800000 */
[----:B------:R-:W-:Y:S01]  /*03e0*/  IMAD.MOV.U32 R2, RZ, RZ, 0x1 ;  /* 0x00000001ff027424 */ /* 0x000fe200078e00ff */
[----:B------:R-:W-:Y:S01]  /*03f0*/  UMOV UR5, 0x40 ;  /* 0x0000004000057882 */ /* 0x000fe20000000000 */
[----:B------:R-:W-:Y:S01]  /*0400*/  UVIRTCOUNT.DEALLOC.SMPOOL 0x80 ;  /* 0x000000800000784c */ /* 0x000fe20000000000 */
[----:B------:R-:W-:-:S09]  /*0410*/  ULEA UR5, UR4, UR5, 0x18 ;  /* 0x0000000504057291 */ /* 0x000fd2000f8ec0ff */
[----:B------:R5:W-:Y:S03]  /*0420*/  @P0 STS.U8 [UR5], R2 ;  /* 0x00000002ff000988 */ /* 0x000be60008000005 */
.L_x_5:
[----:B------:R-:W5:Y:S01]  /*0430*/  S2UR UR4, SR_CTAID.Z ;  /* 0x00000000000479c3 */ /* 0x000f620000002700 */
[----:B------:R-:W4:Y:S01]  /*0440*/  LDCU UR5, c[0x0][0x370] ;  /* 0x00006e00ff0577ac */ /* 0x000f220008000800 */
[C---:B------:R-:W-:Y:S01]  /*0450*/  ISETP.GE.U32.AND P0, PT, R68.reuse, 0x20, PT ;  /* 0x000000204400780c */ /* 0x040fe20003f06070 */
[----:B--2--5:R-:W-:Y:S01]  /*0460*/  VIADD R2, R3, 0xffffffff ;  /* 0xffffffff03027836 */ /* 0x024fe20000000000 */
[C---:B------:R-:W-:Y:S01]  /*0470*/  ISETP.NE.U32.AND P3, PT, R68.reuse, RZ, PT ;  /* 0x000000ff4400720c */ /* 0x040fe20003f65070 */
[----:B------:R-:W2:Y:S01]  /*0480*/  LDCU UR6, c[0x0][0x374] ;  /* 0x00006e80ff0677ac */ /* 0x000ea20008000800 */
[----:B------:R-:W-:Y:S01]  /*0490*/  LEA R11, R68, UR8, 0x2 ;  /* 0x00000008440b7c11 */ /* 0x000fe2000f8e10ff */
[----:B----4-:R-:W-:Y:S01]  /*04a0*/  VIADD R12, R10, 0xffffffff ;  /* 0xffffffff0a0c7836 */ /* 0x010fe20000000000 */
[----:B------:R-:W4:Y:S01]  /*04b0*/  S2UR UR7, SR_CTAID.X ;  /* 0x00000000000779c3 */ /* 0x000f220000002500 */
[----:B------:R-:W5:Y:S01]  /*04c0*/  LDCU.64 UR20, c[0x0][0x3c0] ;  /* 0x00007800ff1477ac */ /* 0x000f620008000a00 */
[----:B------:R-:W-:Y:S01]  /*04d0*/  R2UR UR23, R4 ;  /* 0x00000000041772ca */ /* 0x000fe200000e0000 */
[----:B------:R-:W-:Y:S04]  /*04e0*/  BSSY.RECONVERGENT B0, `(.L_x_6) ;  /* 0x0000011000007945 */ /* 0x000fe80003800200 */
[----:B------:R3:W-:Y:S01]  /*04f0*/  @!P0 STS [R11], RZ ;  /* 0x000000ff0b008388 */ /* 0x0007e20000000800 */
[----:B------:R-:W-:-:S03]  /*0500*/  NOP ;  /* 0x0000000000007918 */ /* 0x000fc60000000000 */
[----:B------:R3:W-:Y:S02]  /*0510*/  @!P3 STS [UR8+0x24], R2 ;  /* 0x00002402ff00b988 */ /* 0x0007e40008000808 */
[----:B--23--:R-:W-:Y:S02]  /*0520*/  UIMAD UR4, UR4, UR6, UR9 ;  /* 0x00000006040472a4 */ /* 0x00cfe4000f8e0209 */
[----:B------:R2:W-:Y:S02]  /*0530*/  @!P3 STS [UR8+0x20], R12 ;  /* 0x0000200cff00b988 */ /* 0x0005e40008000808 */
[----:B----4-:R-:W-:-:S04]  /*0540*/  UIMAD UR4, UR4, UR5, UR7 ;  /* 0x00000005040472a4 */ /* 0x010fc8000f8e0207 */
[----:B------:R-:W-:-:S04]  /*0550*/  UIMAD UR4, UR4, 0x180, URZ ;  /* 0x00000180040478a4 */ /* 0x000fc8000f8e02ff */
[----:B-----5:R-:W-:-:S04]  /*0560*/  UIADD3 UR24, UP0, UPT, UR4, UR20, URZ ;  /* 0x0000001404187290 */ /* 0x020fc8000ff1e0ff */
[----:B------:R-:W-:Y:S01]  /*0570*/  ULEA.HI.X.SX32 UR25, UR4, UR21, 0x1, UP0 ;  /* 0x0000001504197291 */ /* 0x000fe200080f0eff */
[----:B--2---:R-:W-:Y:S11]  /*0580*/  @P3 BRA `(.L_x_7) ;  /* 0x0000000000183947 */ /* 0x004ff60003800000 */
[----:B------:R-:W2:Y:S01]  /*0590*/  LDS R3, [UR8+0x8] ;  /* 0x00000808ff037984 */ /* 0x000ea20008000800 */
[----:B------:R-:W3:Y:S01]  /*05a0*/  LDC.64 R6, c[0x0][0x380] ;  /* 0x0000e000ff067b82 */ /* 0x000ee20000000a00 */
[----:B------:R-:W-:Y:S02]  /*05b0*/  IMAD.MOV.U32 R4, RZ, RZ, 0x70 ;  /* 0x00000070ff047424 */ /* 0x000fe400078e00ff */
[----:B---3--:R3:W-:Y:S03]  /*05c0*/  STS.64 [UR8], R6 ;  /* 0x00000006ff007988 */ /* 0x0087e60008000a08 */
[----:B--2---:R-:W-:-:S05]  /*05d0*/  LOP3.LUT R3, R3, 0x10, R4, 0xd8, !PT ;  /* 0x0000001003037812 */ /* 0x004fca00078ed804 */
[----:B------:R3:W-:Y:S02]  /*05e0*/  STS [UR8+0x8], R3 ;  /* 0x00000803ff007988 */ /* 0x0007e40008000808 */
.L_x_7:
[----:B------:R-:W-:Y:S05]  /*05f0*/  BSYNC.RECONVERGENT B0 ;  /* 0x0000000000007941 */ /* 0x000fea0003800200 */
.L_x_6:
[----:B------:R-:W-:Y:S04]  /*0600*/  BSSY.RECONVERGENT B0, `(.L_x_8) ;  /* 0x000000a000007945 */ /* 0x000fe80003800200 */
[----:B------:R-:W-:Y:S05]  /*0610*/  @P3 BRA `(.L_x_9) ;  /* 0x0000000000203947 */ /* 0x000fea0003800000 */
[----:B---3--:R-:W2:Y:S01]  /*0620*/  LDS R3, [UR8+0x34] ;  /* 0x00003408ff037984 */ /* 0x008ea20008000800 */
[----:B------:R-:W-:Y:S02]  /*0630*/  IMAD.MOV.U32 R4, RZ, RZ, 0x1f000000 ;  /* 0x1f000000ff047424 */ /* 0x000fe400078e00ff */
[----:B------:R-:W-:Y:S01]  /*0640*/  @!P3 IMAD.MOV.U32 R5, RZ, RZ, 0x7f ;  /* 0x0000007fff05b424 */ /* 0x000fe200078e00ff */
[----:B------:R-:W3:Y:S02]  /*0650*/  @!P3 LDS R6, [UR8+0x38] ;  /* 0x00003808ff06b984 */ /* 0x000ee40008000800 */
[----:B--2---:R-:W-:Y:S02]  /*0660*/  LOP3.LUT R3, R3, 0xff000000, R4, 0xb8, !PT ;  /* 0xff00000003037812 */ /* 0x004fe400078eb804 */
[----:B---3--:R-:W-:-:S03]  /*0670*/  @!P3 LOP3.LUT R4, R6, 0xff, R5, 0xb8, !PT ;  /* 0x000000ff0604b812 */ /* 0x008fc600078eb805 */
[----:B------:R2:W-:Y:S04]  /*0680*/  STS [UR8+0x34], R3 ;  /* 0x00003403ff007988 */ /* 0x0005e80008000808 */
[----:B------:R2:W-:Y:S02]  /*0690*/  @!P3 STS [UR8+0x38], R4 ;  /* 0x00003804ff00b988 */ /* 0x0005e40008000808 */
.L_x_9:
[----:B------:R-:W-:Y:S05]  /*06a0*/  BSYNC.RECONVERGENT B0 ;  /* 0x0000000000007941 */ /* 0x000fea0003800200 */
.L_x_8:
[----:B------:R-:W-:Y:S04]  /*06b0*/  BSSY.RECONVERGENT B0, `(.L_x_10) ;  /* 0x000000e000007945 */ /* 0x000fe80003800200 */
[----:B------:R-:W-:Y:S05]  /*06c0*/  @P3 BRA `(.L_x_11) ;  /* 0x0000000000303947 */ /* 0x000fea0003800000 */
[----:B--2---:R-:W2:Y:S01]  /*06d0*/  LDS R4, [UR8+0x34] ;  /* 0x00003408ff047984 */ /* 0x004ea20008000800 */
[----:B------:R-:W4:Y:S03]  /*06e0*/  LDC.64 R8, c[0x0][0x3a8] ;  /* 0x0000ea00ff087b82 */ /* 0x000f260000000a00 */
[----:B---3--:R-:W3:Y:S01]  /*06f0*/  LDS R3, [UR8+0x1c] ;  /* 0x00001c08ff037984 */ /* 0x008ee20008000800 */
[C---:B----4-:R-:W-:Y:S01]  /*0700*/  SHF.L.U64.HI R6, R8.reuse, 0x1, R9 ;  /* 0x0000000108067819 */ /* 0x050fe20000010209 */
[----:B------:R-:W-:-:S03]  /*0710*/  IMAD.SHL.U32 R5, R8, 0x2, RZ ;  /* 0x0000000208057824 */ /* 0x000fc600078e00ff */
[--C-:B------:R-:W-:Y:S02]  /*0720*/  SHF.R.U32.HI R8, RZ, 0x4, R6.reuse ;  /* 0x00000004ff087819 */ /* 0x100fe40000011606 */
[----:B------:R-:W-:-:S05]  /*0730*/  SHF.R.U64 R5, R5, 0x4, R6 ;  /* 0x0000000405057819 */ /* 0x000fca0000001206 */
[----:B------:R4:W-:Y:S01]  /*0740*/  STS [UR8+0xc], R5 ;  /* 0x00000c05ff007988 */ /* 0x0009e20008000808 */
[----:B--2---:R-:W-:Y:S02]  /*0750*/  LOP3.LUT R4, R4, 0x7, RZ, 0xb8, !PT ;  /* 0x0000000704047812 */ /* 0x004fe400078eb8ff */
[----:B---3--:R-:W-:-:S03]  /*0760*/  LOP3.LUT R3, R3, 0xf, R8, 0xb8, !PT ;  /* 0x0000000f03037812 */ /* 0x008fc600078eb808 */
[----:B------:R4:W-:Y:S04]  /*0770*/  STS [UR8+0x34], R4 ;  /* 0x00003404ff007988 */ /* 0x0009e80008000808 */
[----:B------:R4:W-:Y:S02]  /*0780*/  STS [UR8+0x1c], R3 ;  /* 0x00001c03ff007988 */ /* 0x0009e40008000808 */
.L_x_11:
[----:B------:R-:W-:Y:S05]  /*0790*/  BSYNC.RECONVERGENT B0 ;  /* 0x0000000000007941 */ /* 0x000fea0003800200 */
.L_x_10:
[----:B------:R-:W-:Y:S04]  /*07a0*/  BSSY.RECONVERGENT B1, `(.L_x_12) ;  /* 0x000001a000017945 */ /* 0x000fe80003800200 */
[----:B------:R-:W-:Y:S04]  /*07b0*/  BSSY.RELIABLE B0, `(.L_x_13) ;  /* 0x0000015000007945 */ /* 0x000fe80003800100 */
[----:B------:R-:W-:Y:S05]  /*07c0*/  @P3 BRA `(.L_x_14) ;  /* 0x0000000000203947 */ /* 0x000fea0003800000 */
[----:B--234-:R-:W2:Y:S02]  /*07d0*/  LDS R3, [UR8+0x34] ;  /* 0x00003408ff037984 */ /* 0x01cea40008000800 */
[----:B--2---:R-:W-:-:S05]  /*07e0*/  LOP3.LUT R3, R3, 0x38, RZ, 0xb8, !PT ;  /* 0x0000003803037812 */ /* 0x004fca00078eb8ff */
[----:B------:R2:W-:Y:S01]  /*07f0*/  STS [UR8+0x34], R3 ;  /* 0x00003403ff007988 */ /* 0x0005e20008000808 */
[----:B------:R-:W-:Y:S05]  /*0800*/  @P3 BRA `(.L_x_15) ;  /* 0x0000000000203947 */ /* 0x000fea0003800000 */
[----:B--2---:R-:W2:Y:S01]  /*0810*/  LDS R3, [UR8+0x8] ;  /* 0x00000808ff037984 */ /* 0x004ea20008000800 */
[----:B------:R-:W-:-:S05]  /*0820*/  IMAD.MOV.U32 R4, RZ, RZ, 0x780 ;  /* 0x00000780ff047424 */ /* 0x000fca00078e00ff */
[----:B--2---:R-:W-:-:S05]  /*0830*/  LOP3.LUT R3, R3, 0x300, R4, 0xd8, !PT ;  /* 0x0000030003037812 */ /* 0x004fca00078ed804 */
[----:B------:R5:W-:Y:S02]  /*0840*/  STS [UR8+0x8], R3 ;  /* 0x00000803ff007988 */ /* 0x000be40008000808 */
.L_x_14:
[----:B------:R-:W-:Y:S05]  /*0850*/  @P3 BRA `(.L_x_16) ;  /* 0x0000000000283947 */ /* 0x000fea0003800000 */
[----:B--2345:R-:W2:Y:S02]  /*0860*/  LDS R3, [UR8+0x8] ;  /* 0x00000808ff037984 */ /* 0x03cea40008000800 */
[----:B--2---:R-:W-:-:S05]  /*0870*/  LOP3.LUT R3, R3, 0x1800, RZ, 0xb8, !PT ;  /* 0x0000180003037812 */ /* 0x004fca00078eb8ff */
[----:B------:R3:W-:Y:S02]  /*0880*/  STS [UR8+0x8], R3 ;  /* 0x00000803ff007988 */ /* 0x0007e40008000808 */
.L_x_15:
[----:B------:R-:W-:Y:S05]  /*0890*/  @P3 BREAK.RELIABLE B0 ;  /* 0x0000000000003942 */ /* 0x000fea0003800100 */
[----:B------:R-:W-:Y:S05]  /*08a0*/  @P3 BRA `(.L_x_17) ;  /* 0x0000000000243947 */ /* 0x000fea0003800000 */
[----:B------:R-:W4:Y:S01]  /*08b0*/  LDS R4, [UR8+0x8] ;  /* 0x00000808ff047984 */ /* 0x000f220008000800 */
[----:B--23--:R-:W-:-:S05]  /*08c0*/  IMAD.MOV.U32 R3, RZ, RZ, 0x6000 ;  /* 0x00006000ff037424 */ /* 0x00cfca00078e00ff */
[----:B----4-:R-:W-:-:S04]  /*08d0*/  LOP3.LUT R3, R4, 0x4000, R3, 0xd8, !PT ;  /* 0x0000400004037812 */ /* 0x010fc800078ed803 */
[----:B------:R-:W-:-:S05]  /*08e0*/  LOP3.LUT R3, R3, 0x400000, RZ, 0xb8, !PT ;  /* 0x0040000003037812 */ /* 0x000fca00078eb8ff */
[----:B------:R2:W-:Y:S02]  /*08f0*/  STS [UR8+0x8], R3 ;  /* 0x00000803ff007988 */ /* 0x0005e40008000808 */
.L_x_16:
[----:B------:R-:W-:Y:S05]  /*0900*/  BSYNC.RELIABLE B0 ;  /* 0x0000000000007941 */ /* 0x000fea0003800100 */
.L_x_13:
[----:B--2345:R-:W2:Y:S02]  /*0910*/  @!P3 LDS R3, [UR8+0x8] ;  /* 0x00000808ff03b984 */ /* 0x03cea40008000800 */
[----:B--2---:R-:W-:-:S05]  /*0920*/  @!P3 LOP3.LUT R3, R3, 0x8000, RZ, 0xb8, !PT ;  /* 0x000080000303b812 */ /* 0x004fca00078eb8ff */
[----:B------:R4:W-:Y:S02]  /*0930*/  @!P3 STS [UR8+0x8], R3 ;  /* 0x00000803ff00b988 */ /* 0x0009e40008000808 */
.L_x_17:
[----:B------:R-:W-:Y:S05]  /*0940*/  BSYNC.RECONVERGENT B1 ;  /* 0x0000000000017941 */ /* 0x000fea0003800200 */
.L_x_12:
[----:B------:R-:W-:Y:S05]  /*0950*/  WARPSYNC.ALL ;  /* 0x0000000000007948 */ /* 0x000fea0003800000 */
[----:B------:R-:W-:Y:S01]  /*0960*/  NOP ;  /* 0x0000000000007918 */ /* 0x000fe20000000000 */
[----:B------:R-:W-:Y:S05]  /*0970*/  @P0 BRA `(.L_x_18) ;  /* 0x0000000000300947 */ /* 0x000fea0003800000 */
[----:B--234-:R-:W2:Y:S01]  /*0980*/  S2R R3, SR_LANEID ;  /* 0x0000000000037919 */ /* 0x01cea20000000000 */
[----:B------:R-:W-:Y:S05]  /*0990*/  WARPSYNC.ALL ;  /* 0x0000000000007948 */ /* 0x000fea0003800000 */
[----:B------:R-:W-:Y:S01]  /*09a0*/  NOP ;  /* 0x0000000000007918 */ /* 0x000fe20000000000 */
[----:B--2---:R-:W-:-:S05]  /*09b0*/  IMAD.SHL.U32 R3, R3, 0x4, RZ ;  /* 0x0000000403037824 */ /* 0x004fca00078e00ff */
[----:B------:R-:W2:Y:S01]  /*09c0*/  LDS R7, [R3+UR8] ;  /* 0x0000000803077984 */ /* 0x000ea20008000800 */
[----:B------:R-:W-:-:S05]  /*09d0*/  IADD3 R4, P1, PT, R3, UR24, RZ ;  /* 0x0000001803047c10 */ /* 0x000fca000ff3e0ff */
[----:B------:R-:W-:-:S05]  /*09e0*/  IMAD.X R5, RZ, RZ, UR25, P1 ;  /* 0x00000019ff057e24 */ /* 0x000fca00088e06ff */
[----:B--2---:R5:W2:Y:S01]  /*09f0*/  ATOMG.E.EXCH.STRONG.GPU PT, RZ, [R4], R7 ;  /* 0x0000000704ff73a8 */ /* 0x004aa200041ee100 */
[----:B------:R-:W-:-:S04]  /*0a00*/  DEPBAR {5,4,3,2,1,0} ;  /* 0x0000003f0000791a */ /* 0x000fc80000000000 */
[----:B------:R-:W3:Y:S02]  /*0a10*/  CCTL.E.C.LDCU.IV.DEEP [UR24] ;  /* 0x0000000018007540 */ /* 0x000ee40009c08000 */
[----:B---3--:R5:W-:Y:S01]  /*0a20*/  UTMACCTL.IV [UR24] ;  /* 0x00000000180079b9 */ /* 0x008be20008000000 */
[----:B------:R-:W-:Y:S01]  /*0a30*/  NOP ;  /* 0x0000000000007918 */ /* 0x000fe20000000000 */
.L_x_18:
[----:B------:R-:W-:Y:S05]  /*0a40*/  @P0 BRA `(.L_x_19) ;  /* 0x00000000000c0947 */ /* 0x000fea0003800000 */
[----:B------:R0:W-:Y:S01]  /*0a50*/  UTMACMDFLUSH ;  /* 0x00000000000079b7 */ /* 0x0001e20000000000 */
[----:B------:R-:W-:Y:S05]  /*0a60*/  @P0 BRA `(.L_x_19) ;  /* 0x0000000000040947 */ /* 0x000fea0003800000 */
[----:B------:R-:W-:-:S04]  /*0a70*/  DEPBAR.LE SB0, 0x0 ;  /* 0x000080000000791a */ /* 0x000fc80000000000 */
.L_x_19:
[----:B------:R-:W-:Y:S05]  /*0a80*/  WARPSYNC.ALL ;  /* 0x0000000000007948 */ /* 0x000fea0003800000 */
[----:B------:R-:W-:Y:S01]  /*0a90*/  NOP ;  /* 0x0000000000007918 */ /* 0x000fe20000000000 */
[----:B--2---:R-:W-:Y:S06]  /*0aa0*/  BAR.SYNC.DEFER_BLOCKING 0x0 ;  /* 0x0000000000007b1d */ /* 0x004fec0000010000 */
[----:B------:R-:W-:Y:S02]  /*0ab0*/  BSSY.RECONVERGENT B1, `(.L_x_20) ;  /* 0x000000b000017945 */ /* 0x000fe40003800200 */
[----:B------:R-:W-:Y:S06]  /*0ac0*/  BAR.SYNC.DEFER_BLOCKING 0x0 ;  /* 0x0000000000007b1d */ /* 0x000fec0000010000 */
[----:B------:R2:W-:Y:S01]  /*0ad0*/  @!P0 STS [R11], RZ ;  /* 0x000000ff0b008388 */ /* 0x0005e20000000800 */
[----:B------:R-:W-:Y:S01]  /*0ae0*/  NOP ;  /* 0x0000000000007918 */ /* 0x000fe20000000000 */
[----:B------:R-:W-:Y:S05]  /*0af0*/  @P3 BRA `(.L_x_21) ;  /* 0x0000000000183947 */ /* 0x000fea0003800000 */
[----:B---34-:R-:W3:Y:S01]  /*0b00*/  LDS R3, [UR8+0x8] ;  /* 0x00000808ff037984 */ /* 0x018ee20008000800 */
[----:B-----5:R-:W4:Y:S01]  /*0b10*/  LDC.64 R6, c[0x0][0x388] ;  /* 0x0000e200ff067b82 */ /* 0x020f220000000a00 */
[----:B------:R-:W-:Y:S02]  /*0b20*/  IMAD.MOV.U32 R4, RZ, RZ, 0x70 ;  /* 0x00000070ff047424 */ /* 0x000fe400078e00ff */
[----:B----4-:R4:W-:Y:S03]  /*0b30*/  STS.64 [UR8], R6 ;  /* 0x00000006ff007988 */ /* 0x0109e60008000a08 */
[----:B---3--:R-:W-:-:S05]  /*0b40*/  LOP3.LUT R3, R3, 0x10, R4, 0xd8, !PT ;  /* 0x0000001003037812 */ /* 0x008fca00078ed804 */
[----:B------:R4:W-:Y:S02]  /*0b50*/  STS [UR8+0x8], R3 ;  /* 0x00000803ff007988 */ /* 0x0009e40008000808 */
.L_x_21:
[----:B-----5:R-:W-:Y:S05]  /*0b60*/  BSYNC.RECONVERGENT B1 ;  /* 0x0000000000017941 */ /* 0x020fea0003800200 */
.L_x_20:
[----:B------:R-:W-:Y:S04]  /*0b70*/  BSSY.RECONVERGENT B2, `(.L_x_22) ;  /* 0x000000f000027945 */ /* 0x000fe80003800200 */
[----:B------:R-:W-:Y:S04]  /*0b80*/  BSSY.RELIABLE B1, `(.L_x_23) ;  /* 0x000000c000017945 */ /* 0x000fe80003800100 */
[----:B------:R-:W-:Y:S05]  /*0b90*/  @P3 BRA `(.L_x_24) ;  /* 0x0000000000283947 */ /* 0x000fea0003800000 */
[----:B---34-:R-:W3:Y:S01]  /*0ba0*/  LDS R3, [UR8+0x34] ;  /* 0x00003408ff037984 */ /* 0x018ee20008000800 */
[----:B------:R-:W-:Y:S01]  /*0bb0*/  IMAD.MOV.U32 R4, RZ, RZ, 0x1f000000 ;  /* 0x1f000000ff047424 */ /* 0x000fe200078e00ff */
[----:B------:R-:W-:Y:S05]  /*0bc0*/  @P3 BREAK.RELIABLE B1 ;  /* 0x0000000000013942 */ /* 0x000fea0003800100 */
[----:B---3--:R-:W-:-:S05]  /*0bd0*/  LOP3.LUT R3, R3, 0xff000000, R4, 0xb8, !PT ;  /* 0xff00000003037812 */ /* 0x008fca00078eb804 */
[----:B------:R3:W-:Y:S01]  /*0be0*/  STS [UR8+0x34], R3 ;  /* 0x00003403ff007988 */ /* 0x0007e20008000808 */
[----:B------:R-:W-:Y:S05]  /*0bf0*/  @P3 BRA `(.L_x_25) ;  /* 0x0000000000183947 */ /* 0x000fea0003800000 */
[----:B------:R-:W4:Y:S01]  /*0c00*/  LDS R4, [UR8+0x38] ;  /* 0x00003808ff047984 */ /* 0x000f220008000800 */
[----:B---3--:R-:W-:-:S05]  /*0c10*/  IMAD.MOV.U32 R3, RZ, RZ, 0x3f ;  /* 0x0000003fff037424 */ /* 0x008fca00078e00ff */
[----:B----4-:R-:W-:-:S05]  /*0c20*/  LOP3.LUT R3, R4, 0xff, R3, 0xb8, !PT ;  /* 0x000000ff04037812 */ /* 0x010fca00078eb803 */
[----:B------:R5:W-:Y:S02]  /*0c30*/  STS [UR8+0x38], R3 ;  /* 0x00003803ff007988 */ /* 0x000be40008000808 */
.L_x_24:
[----:B------:R-:W-:Y:S05]  /*0c40*/  BSYNC.RELIABLE B1 ;  /* 0x0000000000017941 */ /* 0x000fea0003800100 */
.L_x_23:
[----:B------:R2:W-:Y:S02]  /*0c50*/  @!P3 STS [UR8+0x20], R12 ;  /* 0x0000200cff00b988 */ /* 0x0005e40008000808 */
.L_x_25:
[----:B------:R-:W-:Y:S05]  /*0c60*/  BSYNC.RECONVERGENT B2 ;  /* 0x0000000000027941 */ /* 0x000fea0003800200 */
.L_x_22:
[----:B------:R-:W-:Y:S05]  /*0c70*/  WARPSYNC.ALL ;  /* 0x0000000000007948 */ /* 0x000fea0003800000 */
[----:B------:R-:W-:Y:S01]  /*0c80*/  NOP ;  /* 0x0000000000007918 */ /* 0x000fe20000000000 */
[----:B---345:R-:W3:Y:S01]  /*0c90*/  LDC R3, c[0x0][0x39c] ;  /* 0x0000e700ff037b82 */ /* 0x038ee20000000800 */
[----:B------:R-:W-:Y:S01]  /*0ca0*/  BSSY.RECONVERGENT B2, `(.L_x_26) ;  /* 0x0000010000027945 */ /* 0x000fe20003800200 */
[----:B---3--:R-:W-:-:S05]  /*0cb0*/  VIADD R3, R3, 0xffffffff ;  /* 0xffffffff03037836 */ /* 0x008fca0000000000 */
[----:B------:R3:W-:Y:S01]  /*0cc0*/  @!P3 STS [UR8+0x24], R3 ;  /* 0x00002403ff00b988 */ /* 0x0007e20008000808 */
[----:B------:R-:W-:Y:S05]  /*0cd0*/  @P3 BRA `(.L_x_27) ;  /* 0x0000000000303947 */ /* 0x000fea0003800000 */
[----:B------:R-:W4:Y:S01]  /*0ce0*/  LDS R5, [UR8+0x34] ;  /* 0x00003408ff057984 */ /* 0x000f220008000800 */
[----:B------:R-:W5:Y:S03]  /*0cf0*/  LDC.64 R6, c[0x0][0x3b0] ;  /* 0x0000ec00ff067b82 */ /* 0x000f660000000a00 */
[----:B------:R-:W2:Y:S01]  /*0d00*/  LDS R4, [UR8+0x1c] ;  /* 0x00001c08ff047984 */ /* 0x000ea20008000800 */
[C---:B-----5:R-:W-:Y:S01]  /*0d10*/  SHF.L.U64.HI R7, R6.reuse, 0x1, R7 ;  /* 0x0000000106077819 */ /* 0x060fe20000010207 */
[----:B------:R-:W-:-:S03]  /*0d20*/  IMAD.SHL.U32 R6, R6, 0x2, RZ ;  /* 0x0000000206067824 */ /* 0x000fc600078e00ff */
[--C-:B------:R-:W-:Y:S02]  /*0d30*/  SHF.R.U32.HI R9, RZ, 0x4, R7.reuse ;  /* 0x00000004ff097819 */ /* 0x100fe40000011607 */
[----:B------:R-:W-:-:S05]  /*0d40*/  SHF.R.U64 R6, R6, 0x4, R7 ;  /* 0x0000000406067819 */ /* 0x000fca0000001207 */
[----:B------:R5:W-:Y:S01]  /*0d50*/  STS [UR8+0xc], R6 ;  /* 0x00000c06ff007988 */ /* 0x000be20008000808 */
[----:B----4-:R-:W-:Y:S02]  /*0d60*/  LOP3.LUT R5, R5, 0x7, RZ, 0xb8, !PT ;  /* 0x0000000705057812 */ /* 0x010fe400078eb8ff */
[----:B--2---:R-:W-:-:S03]  /*0d70*/  LOP3.LUT R4, R4, 0xf, R9, 0xb8, !PT ;  /* 0x0000000f04047812 */ /* 0x004fc600078eb809 */
[----:B------:R5:W-:Y:S04]  /*0d80*/  STS [UR8+0x34], R5 ;  /* 0x00003405ff007988 */ /* 0x000be80008000808 */
[----:B------:R5:W-:Y:S02]  /*0d90*/  STS [UR8+0x1c], R4 ;  /* 0x00001c04ff007988 */ /* 0x000be40008000808 */
.L_x_27:
[----:B------:R-:W-:Y:S05]  /*0da0*/  BSYNC.RECONVERGENT B2 ;  /* 0x0000000000027941 */ /* 0x000fea0003800200 */
.L_x_26:
[----:B------:R-:W-:Y:S04]  /*0db0*/  BSSY.RECONVERGENT B3, `(.L_x_28) ;  /* 0x000001a000037945 */ /* 0x000fe80003800200 */
[----:B------:R-:W-:Y:S04]  /*0dc0*/  BSSY.RELIABLE B2, `(.L_x_29) ;  /* 0x0000015000027945 */ /* 0x000fe80003800100 */
[----:B------:R-:W-:Y:S05]  /*0dd0*/  @P3 BRA `(.L_x_30) ;  /* 0x0000000000203947 */ /* 0x000fea0003800000 */
[----:B-----5:R-:W4:Y:S02]  /*0de0*/  LDS R4, [UR8+0x34] ;  /* 0x00003408ff047984 */ /* 0x020f240008000800 */
[----:B----4-:R-:W-:-:S05]  /*0df0*/  LOP3.LUT R4, R4, 0x38, RZ, 0xb8, !PT ;  /* 0x0000003804047812 */ /* 0x010fca00078eb8ff */
[----:B------:R4:W-:Y:S01]  /*0e00*/  STS [UR8+0x34], R4 ;  /* 0x00003404ff007988 */ /* 0x0009e20008000808 */
[----:B------:R-:W-:Y:S05]  /*0e10*/  @P3 BRA `(.L_x_31) ;  /* 0x0000000000203947 */ /* 0x000fea0003800000 */
[----:B----4-:R-:W4:Y:S01]  /*0e20*/  LDS R4, [UR8+0x8] ;  /* 0x00000808ff047984 */ /* 0x010f220008000800 */
[----:B------:R-:W-:-:S05]  /*0e30*/  IMAD.MOV.U32 R5, RZ, RZ, 0x780 ;  /* 0x00000780ff057424 */ /* 0x000fca00078e00ff */
[----:B----4-:R-:W-:-:S05]  /*0e40*/  LOP3.LUT R4, R4, 0x300, R5, 0xd8, !PT ;  /* 0x0000030004047812 */ /* 0x010fca00078ed805 */
[----:B------:R4:W-:Y:S02]  /*0e50*/  STS [UR8+0x8], R4 ;  /* 0x00000804ff007988 */ /* 0x0009e40008000808 */
.L_x_30:
[----:B------:R-:W-:Y:S05]  /*0e60*/  @P3 BRA `(.L_x_32) ;  /* 0x0000000000283947 */ /* 0x000fea0003800000 */
[----:B----45:R-:W4:Y:S02]  /*0e70*/  LDS R4, [UR8+0x8] ;  /* 0x00000808ff047984 */ /* 0x030f240008000800 */
[----:B----4-:R-:W-:-:S05]  /*0e80*/  LOP3.LUT R4, R4, 0x1800, RZ, 0xb8, !PT ;  /* 0x0000180004047812 */ /* 0x010fca00078eb8ff */
[----:B------:R5:W-:Y:S02]  /*0e90*/  STS [UR8+0x8], R4 ;  /* 0x00000804ff007988 */ /* 0x000be40008000808 */
.L_x_31:
[----:B------:R-:W-:Y:S05]  /*0ea0*/  @P3 BREAK.RELIABLE B2 ;  /* 0x0000000000023942 */ /* 0x000fea0003800100 */
[----:B------:R-:W-:Y:S05]  /*0eb0*/  @P3 BRA `(.L_x_33) ;  /* 0x0000000000243947 */ /* 0x000fea0003800000 */
[----:B----45:R-:W4:Y:S01]  /*0ec0*/  LDS R4, [UR8+0x8] ;  /* 0x00000808ff047984 */ /* 0x030f220008000800 */
[----:B------:R-:W-:-:S05]  /*0ed0*/  IMAD.MOV.U32 R5, RZ, RZ, 0x6000 ;  /* 0x00006000ff057424 */ /* 0x000fca00078e00ff */
[----:B----4-:R-:W-:-:S04]  /*0ee0*/  LOP3.LUT R4, R4, 0x4000, R5, 0xd8, !PT ;  /* 0x0000400004047812 */ /* 0x010fc800078ed805 */
[----:B------:R-:W-:-:S05]  /*0ef0*/  LOP3.LUT R4, R4, 0x400000, RZ, 0xb8, !PT ;  /* 0x0040000004047812 */ /* 0x000fca00078eb8ff */
[----:B------:R4:W-:Y:S02]  /*0f00*/  STS [UR8+0x8], R4 ;  /* 0x00000804ff007988 */ /* 0x0009e40008000808 */
.L_x_32:
[----:B------:R-:W-:Y:S05]  /*0f10*/  BSYNC.RELIABLE B2 ;  /* 0x0000000000027941 */ /* 0x000fea0003800100 */
.L_x_29:
[----:B----45:R-:W4:Y:S02]  /*0f20*/  @!P3 LDS R4, [UR8+0x8] ;  /* 0x00000808ff04b984 */ /* 0x030f240008000800 */
[----:B----4-:R-:W-:-:S05]  /*0f30*/  @!P3 LOP3.LUT R4, R4, 0x8000, RZ, 0xb8, !PT ;  /* 0x000080000404b812 */ /* 0x010fca00078eb8ff */
[----:B------:R4:W-:Y:S02]  /*0f40*/  @!P3 STS [UR8+0x8], R4 ;  /* 0x00000804ff00b988 */ /* 0x0009e40008000808 */
.L_x_33:
[----:B------:R-:W-:Y:S05]  /*0f50*/  BSYNC.RECONVERGENT B3 ;  /* 0x0000000000037941 */ /* 0x000fea0003800200 */
.L_x_28:
[----:B------:R-:W-:Y:S05]  /*0f60*/  WARPSYNC.ALL ;  /* 0x0000000000007948 */ /* 0x000fea0003800000 */
[----:B------:R-:W-:Y:S01]  /*0f70*/  NOP ;  /* 0x0000000000007918 */ /* 0x000fe20000000000 */
[----:B------:R-:W-:-:S04]  /*0f80*/  UIADD3 UR5, UPT, UPT, UR4, 0x80, URZ ;  /* 0x0000008004057890 */ /* 0x000fc8000fffe0ff */
[----:B------:R-:W-:-:S04]  /*0f90*/  UIADD3 UR26, UP0, UPT, UR5, UR20, URZ ;  /* 0x00000014051a7290 */ /* 0x000fc8000ff1e0ff */
[----:B------:R-:W-:Y:S01]  /*0fa0*/  ULEA.HI.X.SX32 UR27, UR5, UR21, 0x1, UP0 ;  /* 0x00000015051b7291 */ /* 0x000fe200080f0eff */
[----:B------:R-:W-:Y:S11]  /*0fb0*/  @P0 BRA `(.L_x_34) ;  /* 0x0000000000300947 */ /* 0x000ff60003800000 */
[----:B----45:R-:W4:Y:S01]  /*0fc0*/  S2R R4, SR_LANEID ;  /* 0x0000000000047919 */ /* 0x030f220000000000 */
[----:B------:R-:W-:Y:S05]  /*0fd0*/  WARPSYNC.ALL ;  /* 0x0000000000007948 */ /* 0x000fea0003800000 */
[----:B------:R-:W-:Y:S01]  /*0fe0*/  NOP ;  /* 0x0000000000007918 */ /* 0x000fe20000000000 */
[----:B----4-:R-:W-:-:S05]  /*0ff0*/  IMAD.SHL.U32 R6, R4, 0x4, RZ ;  /* 0x0000000404067824 */ /* 0x010fca00078e00ff */
[----:B------:R-:W4:Y:S01]  /*1000*/  LDS R7, [R6+UR8] ;  /* 0x0000000806077984 */ /* 0x000f220008000800 */
[----:B------:R-:W-:-:S05]  /*1010*/  IADD3 R4, P1, PT, R6, UR26, RZ ;  /* 0x0000001a06047c10 */ /* 0x000fca000ff3e0ff */
[----:B------:R-:W-:-:S05]  /*1020*/  IMAD.X R5, RZ, RZ, UR27, P1 ;  /* 0x0000001bff057e24 */ /* 0x000fca00088e06ff */
[----:B----4-:R4:W5:Y:S01]  /*1030*/  ATOMG.E.EXCH.STRONG.GPU PT, RZ, [R4], R7 ;  /* 0x0000000704ff73a8 */ /* 0x01096200041ee100 */
[----:B------:R-:W-:-:S04]  /*1040*/  DEPBAR {5,4,3,2,1,0} ;  /* 0x0000003f0000791a */ /* 0x000fc80000000000 */
[----:B------:R-:W2:Y:S02]  /*1050*/  CCTL.E.C.LDCU.IV.DEEP [UR26] ;  /* 0x000000001a007540 */ /* 0x000ea40009c08000 */
[----:B--2---:R4:W-:Y:S01]  /*1060*/  UTMACCTL.IV [UR26] ;  /* 0x000000001a0079b9 */ /* 0x0049e20008000000 */
[----:B------:R-:W-:Y:S01]  /*1070*/  NOP ;  /* 0x0000000000007918 */ /* 0x000fe20000000000 */
.L_x_34:
[----:B------:R-:W-:Y:S05]  /*1080*/  @P0 BRA `(.L_x_35) ;  /* 0x00000000000c0947 */ /* 0x000fea0003800000 */
[----:B------:R0:W-:Y:S01]  /*1090*/  UTMACMDFLUSH ;  /* 0x00000000000079b7 */ /* 0x0001e20000000000 */
[----:B------:R-:W-:Y:S05]  /*10a0*/  @P0 BRA `(.L_x_35) ;  /* 0x0000000000040947 */ /* 0x000fea0003800000 */
[----:B------:R-:W-:-:S04]  /*10b0*/  DEPBAR.LE SB0, 0x0 ;  /* 0x000080000000791a */ /* 0x000fc80000000000 */
.L_x_35:
[----:B------:R-:W-:Y:S05]  /*10c0*/  WARPSYNC.ALL ;  /* 0x0000000000007948 */ /* 0x000fea0003800000 */
[----:B------:R-:W-:Y:S01]  /*10d0*/  NOP ;  /* 0x0000000000007918 */ /* 0x000fe20000000000 */
[----:B-----5:R-:W-:Y:S06]  /*10e0*/  BAR.SYNC.DEFER_BLOCKING 0x0 ;  /* 0x0000000000007b1d */ /* 0x020fec0000010000 */
[----:B------:R-:W-:Y:S02]  /*10f0*/  BSSY.RECONVERGENT B3, `(.L_x_36) ;  /* 0x000000b000037945 */ /* 0x000fe40003800200 */
[----:B------:R-:W-:Y:S06]  /*1100*/  BAR.SYNC.DEFER_BLOCKING 0x0 ;  /* 0x0000000000007b1d */ /* 0x000fec0000010000 */
[----:B------:R5:W-:Y:S01]  /*1110*/  @!P0 STS [R11], RZ ;  /* 0x000000ff0b008388 */ /* 0x000be20000000800 */
[----:B------:R-:W-:Y:S01]  /*1120*/  NOP ;  /* 0x0000000000007918 */ /* 0x000fe20000000000 */
[----:B------:R-:W-:Y:S05]  /*1130*/  @P3 BRA `(.L_x_37) ;  /* 0x0000000000183947 */ /* 0x000fea0003800000 */
[----:B----4-:R-:W4:Y:S01]  /*1140*/  LDS R4, [UR8+0x8] ;  /* 0x00000808ff047984 */ /* 0x010f220008000800 */
[----:B------:R-:W2:Y:S01]  /*1150*/  LDC.64 R6, c[0x0][0x390] ;  /* 0x0000e400ff067b82 */ /* 0x000ea20000000a00 */
[----:B------:R-:W-:Y:S02]  /*1160*/  IMAD.MOV.U32 R5, RZ, RZ, 0x70 ;  /* 0x00000070ff057424 */ /* 0x000fe400078e00ff */
[----:B--2---:R2:W-:Y:S03]  /*1170*/  STS.64 [UR8], R6 ;  /* 0x00000006ff007988 */ /* 0x0045e60008000a08 */
[----:B----4-:R-:W-:-:S05]  /*1180*/  LOP3.LUT R4, R4, 0x10, R5, 0xd8, !PT ;  /* 0x0000001004047812 */ /* 0x010fca00078ed805 */
[----:B------:R2:W-:Y:S02]  /*1190*/  STS [UR8+0x8], R4 ;  /* 0x00000804ff007988 */ /* 0x0005e40008000808 */
.L_x_37:
[----:B----4-:R-:W-:Y:S05]  /*11a0*/  BSYNC.RECONVERGENT B3 ;  /* 0x0000000000037941 */ /* 0x010fea0003800200 */
.L_x_36:
[----:B------:R-:W-:Y:S04]  /*11b0*/  BSSY.RECONVERGENT B4, `(.L_x_38) ;  /* 0x0000011000047945 */ /* 0x000fe80003800200 */
[----:B------:R-:W-:Y:S04]  /*11c0*/  BSSY.RELIABLE B3, `(.L_x_39) ;  /* 0x000000e000037945 */ /* 0x000fe80003800100 */
[----:B------:R-:W-:Y:S05]  /*11d0*/  @P3 BRA `(.L_x_40) ;  /* 0x0000000000243947 */ /* 0x000fea0003800000 */
[----:B--2---:R-:W2:Y:S01]  /*11e0*/  LDS R4, [UR8+0x34] ;  /* 0x00003408ff047984 */ /* 0x004ea20008000800 */
[----:B------:R-:W-:-:S05]  /*11f0*/  IMAD.MOV.U32 R5, RZ, RZ, 0x3f000000 ;  /* 0x3f000000ff057424 */ /* 0x000fca00078e00ff */
[----:B--2---:R-:W-:-:S05]  /*1200*/  LOP3.LUT R4, R4, 0xff000000, R5, 0xb8, !PT ;  /* 0xff00000004047812 */ /* 0x004fca00078eb805 */
[----:B------:R2:W-:Y:S01]  /*1210*/  STS [UR8+0x34], R4 ;  /* 0x00003404ff007988 */ /* 0x0005e20008000808 */
[----:B------:R-:W-:Y:S05]  /*1220*/  @P3 BRA `(.L_x_41) ;  /* 0x00000000001c3947 */ /* 0x000fea0003800000 */
[----:B--2---:R-:W2:Y:S01]  /*1230*/  LDS R4, [UR8+0x38] ;  /* 0x00003808ff047984 */ /* 0x004ea20008000800 */
[----:B------:R-:W-:-:S05]  /*1240*/  IMAD.MOV.U32 R5, RZ, RZ, 0x7f ;  /* 0x0000007fff057424 */ /* 0x000fca00078e00ff */
[----:B--2---:R-:W-:-:S05]  /*1250*/  LOP3.LUT R4, R4, 0xff, R5, 0xb8, !PT ;  /* 0x000000ff04047812 */ /* 0x004fca00078eb805 */
[----:B------:R4:W-:Y:S02]  /*1260*/  STS [UR8+0x38], R4 ;  /* 0x00003804ff007988 */ /* 0x0009e40008000808 */
.L_x_40:
[----:B------:R-:W-:Y:S05]  /*1270*/  @P3 BREAK.RELIABLE B3 ;  /* 0x0000000000033942 */ /* 0x000fea0003800100 */
[----:B------:R-:W-:Y:S05]  /*1280*/  @P3 BRA `(.L_x_42) ;  /* 0x00000000000c3947 */ /* 0x000fea0003800000 */
[----:B------:R2:W-:Y:S02]  /*1290*/  STS [UR8+0x20], R3 ;  /* 0x00002003ff007988 */ /* 0x0005e40008000808 */
.L_x_41:
[----:B------:R-:W-:Y:S05]  /*12a0*/  BSYNC.RELIABLE B3 ;  /* 0x0000000000037941 */ /* 0x000fea0003800100 */
.L_x_39:
[----:B------:R2:W-:Y:S02]  /*12b0*/  @!P3 STS [UR8+0x24], R2 ;  /* 0x00002402ff00b988 */ /* 0x0005e40008000808 */
.L_x_42:
[----:B------:R-:W-:Y:S05]  /*12c0*/  BSYNC.RECONVERGENT B4 ;  /* 0x0000000000047941 */ /* 0x000fea0003800200 */
.L_x_38:
[----:B------:R-:W-:Y:S05]  /*12d0*/  WARPSYNC.ALL ;  /* 0x0000000000007948 */ /* 0x000fea0003800000 */
[----:B------:R-:W-:Y:S01]  /*12e0*/  NOP ;  /* 0x0000000000007918 */ /* 0x000fe20000000000 */
[----:B------:R-:W-:Y:S04]  /*12f0*/  BSSY.RECONVERGENT B4, `(.L_x_43) ;  /* 0x000000e000047945 */ /* 0x000fe80003800200 */
[----:B------:R-:W-:Y:S05]  /*1300*/  @P3 BRA `(.L_x_44) ;  /* 0x0000000000303947 */ /* 0x000fea0003800000 */
[----:B--23--:R-:W2:Y:S01]  /*1310*/  LDS R3, [UR8+0x34] ;  /* 0x00003408ff037984 */ /* 0x00cea20008000800 */
[----:B----4-:R-:W3:Y:S03]  /*1320*/  LDC.64 R4, c[0x0][0x3b8] ;  /* 0x0000ee00ff047b82 */ /* 0x010ee60000000a00 */
[----:B------:R-:W4:Y:S01]  /*1330*/  LDS R2, [UR8+0x1c] ;  /* 0x00001c08ff027984 */ /* 0x000f220008000800 */
[C---:B---3--:R-:W-:Y:S01]  /*1340*/  SHF.L.U64.HI R5, R4.reuse, 0x1, R5 ;  /* 0x0000000104057819 */ /* 0x048fe20000010205 */
[----:B------:R-:W-:-:S03]  /*1350*/  IMAD.SHL.U32 R4, R4, 0x2, RZ ;  /* 0x0000000204047824 */ /* 0x000fc600078e00ff */
[--C-:B------:R-:W-:Y:S02]  /*1360*/  SHF.R.U32.HI R7, RZ, 0x4, R5.reuse ;  /* 0x00000004ff077819 */ /* 0x100fe40000011605 */
[----:B------:R-:W-:-:S05]  /*1370*/  SHF.R.U64 R4, R4, 0x4, R5 ;  /* 0x0000000404047819 */ /* 0x000fca0000001205 */
[----:B------:R3:W-:Y:S01]  /*1380*/  STS [UR8+0xc], R4 ;  /* 0x00000c04ff007988 */ /* 0x0007e20008000808 */
[----:B--2---:R-:W-:Y:S02]  /*1390*/  LOP3.LUT R3, R3, 0x7, RZ, 0xb8, !PT ;  /* 0x0000000703037812 */ /* 0x004fe400078eb8ff */
[----:B----4-:R-:W-:-:S03]  /*13a0*/  LOP3.LUT R2, R2, 0xf, R7, 0xb8, !PT ;  /* 0x0000000f02027812 */ /* 0x010fc600078eb807 */
[----:B------:R3:W-:Y:S04]  /*13b0*/  STS [UR8+0x34], R3 ;  /* 0x00003403ff007988 */ /* 0x0007e80008000808 */
[----:B------:R3:W-:Y:S02]  /*13c0*/  STS [UR8+0x1c], R2 ;  /* 0x00001c02ff007988 */ /* 0x0007e40008000808 */
.L_x_44:
[----:B------:R-:W-:Y:S05]  /*13d0*/  BSYNC.RECONVERGENT B4 ;  /* 0x0000000000047941 */ /* 0x000fea0003800200 */
.L_x_43:
[----:B------:R-:W-:Y:S04]  /*13e0*/  BSSY.RECONVERGENT B5, `(.L_x_45) ;  /* 0x000001a000057945 */ /* 0x000fe80003800200 */
[----:B------:R-:W-:Y:S04]  /*13f0*/  BSSY.RELIABLE B4, `(.L_x_46) ;  /* 0x0000015000047945 */ /* 0x000fe80003800100 */
[----:B------:R-:W-:Y:S05]  /*1400*/  @P3 BRA `(.L_x_47) ;  /* 0x0000000000203947 */ /* 0x000fea0003800000 */
[----:B--23--:R-:W2:Y:S02]  /*1410*/  LDS R2, [UR8+0x34] ;  /* 0x00003408ff027984 */ /* 0x00cea40008000800 */
[----:B--2---:R-:W-:-:S05]  /*1420*/  LOP3.LUT R2, R2, 0x38, RZ, 0xb8, !PT ;  /* 0x0000003802027812 */ /* 0x004fca00078eb8ff */
[----:B------:R2:W-:Y:S01]  /*1430*/  STS [UR8+0x34], R2 ;  /* 0x00003402ff007988 */ /* 0x0005e20008000808 */
[----:B------:R-:W-:Y:S05]  /*1440*/  @P3 BRA `(.L_x_48) ;  /* 0x0000000000203947 */ /* 0x000fea0003800000 */
[----:B--2---:R-:W2:Y:S01]  /*1450*/  LDS R2, [UR8+0x8] ;  /* 0x00000808ff027984 */ /* 0x004ea20008000800 */
[----:B------:R-:W-:-:S05]  /*1460*/  IMAD.MOV.U32 R3, RZ, RZ, 0x780 ;  /* 0x00000780ff037424 */ /* 0x000fca00078e00ff */
[----:B--2---:R-:W-:-:S05]  /*1470*/  LOP3.LUT R2, R2, 0x300, R3, 0xd8, !PT ;  /* 0x0000030002027812 */ /* 0x004fca00078ed803 */
[----:B------:R2:W-:Y:S02]  /*1480*/  STS [UR8+0x8], R2 ;  /* 0x00000802ff007988 */ /* 0x0005e40008000808 */
.L_x_47:
[----:B------:R-:W-:Y:S05]  /*1490*/  @P3 BRA `(.L_x_49) ;  /* 0x0000000000283947 */ /* 0x000fea0003800000 */
[----:B--23--:R-:W2:Y:S02]  /*14a0*/  LDS R2, [UR8+0x8] ;  /* 0x00000808ff027984 */ /* 0x00cea40008000800 */
[----:B--2---:R-:W-:-:S05]  /*14b0*/  LOP3.LUT R2, R2, 0x1800, RZ, 0xb8, !PT ;  /* 0x0000180002027812 */ /* 0x004fca00078eb8ff */
[----:B------:R3:W-:Y:S02]  /*14c0*/  STS [UR8+0x8], R2 ;  /* 0x00000802ff007988 */ /* 0x0007e40008000808 */
.L_x_48:
[----:B------:R-:W-:Y:S05]  /*14d0*/  @P3 BREAK.RELIABLE B4 ;  /* 0x0000000000043942 */ /* 0x000fea0003800100 */
[----:B------:R-:W-:Y:S05]  /*14e0*/  @P3 BRA `(.L_x_50) ;  /* 0x0000000000243947 */ /* 0x000fea0003800000 */
[----:B--23--:R-:W2:Y:S01]  /*14f0*/  LDS R2, [UR8+0x8] ;  /* 0x00000808ff027984 */ /* 0x00cea20008000800 */
[----:B------:R-:W-:-:S05]  /*1500*/  IMAD.MOV.U32 R3, RZ, RZ, 0x6000 ;  /* 0x00006000ff037424 */ /* 0x000fca00078e00ff */
[----:B--2---:R-:W-:-:S04]  /*1510*/  LOP3.LUT R2, R2, 0x6000, R3, 0xd8, !PT ;  /* 0x0000600002027812 */ /* 0x004fc800078ed803 */
[----:B------:R-:W-:-:S05]  /*1520*/  LOP3.LUT R2, R2, 0x400000, RZ, 0xb8, !PT ;  /* 0x0040000002027812 */ /* 0x000fca00078eb8ff */
[----:B------:R2:W-:Y:S02]  /*1530*/  STS [UR8+0x8], R2 ;  /* 0x00000802ff007988 */ /* 0x0005e40008000808 */
.L_x_49:
[----:B------:R-:W-:Y:S05]  /*1540*/  BSYNC.RELIABLE B4 ;  /* 0x0000000000047941 */ /* 0x000fea0003800100 */
.L_x_46:
[----:B--23--:R-:W2:Y:S02]  /*1550*/  @!P3 LDS R2, [UR8+0x8] ;  /* 0x00000808ff02b984 */ /* 0x00cea40008000800 */
[----:B--2---:R-:W-:-:S05]  /*1560*/  @!P3 LOP3.LUT R2, R2, 0x8000, RZ, 0xb8, !PT ;  /* 0x000080000202b812 */ /* 0x004fca00078eb8ff */
[----:B------:R2:W-:Y:S02]  /*1570*/  @!P3 STS [UR8+0x8], R2 ;  /* 0x00000802ff00b988 */ /* 0x0005e40008000808 */
.L_x_50:
[----:B------:R-:W-:Y:S05]  /*1580*/  BSYNC.RECONVERGENT B5 ;  /* 0x0000000000057941 */ /* 0x000fea0003800200 */
.L_x_45:
[----:B------:R-:W-:Y:S05]  /*1590*/  WARPSYNC.ALL ;  /* 0x0000000000007948 */ /* 0x000fea0003800000 */
[----:B------:R-:W-:Y:S01]  /*15a0*/  NOP ;  /* 0x0000000000007918 */ /* 0x000fe20000000000 */
[----:B------:R-:W-:-:S04]  /*15b0*/  UIADD3 UR4, UPT, UPT, UR4, 0x100, URZ ;  /* 0x0000010004047890 */ /* 0x000fc8000fffe0ff */
[----:B------:R-:W-:-:S04]  /*15c0*/  UIADD3 UR20, UP0, UPT, UR4, UR20, URZ ;  /* 0x0000001404147290 */ /* 0x000fc8000ff1e0ff */
[----:B------:R-:W-:Y:S01]  /*15d0*/  ULEA.HI.X.SX32 UR21, UR4, UR21, 0x1, UP0 ;  /* 0x0000001504157291 */ /* 0x000fe200080f0eff */
[----:B------:R-:W-:Y:S11]  /*15e0*/  @P0 BRA `(.L_x_51) ;  /* 0x0000000000300947 */ /* 0x000ff60003800000 */
[----:B--23--:R-:W2:Y:S01]  /*15f0*/  S2R R2, SR_LANEID ;  /* 0x0000000000027919 */ /* 0x00cea20000000000 */
[----:B------:R-:W-:Y:S05]  /*1600*/  WARPSYNC.ALL ;  /* 0x0000000000007948 */ /* 0x000fea0003800000 */
[----:B------:R-:W-:Y:S01]  /*1610*/  NOP ;  /* 0x0000000000007918 */ /* 0x000fe20000000000 */
[----:B--2-4-:R-:W-:-:S05]  /*1620*/  IMAD.SHL.U32 R4, R2, 0x4, RZ ;  /* 0x0000000402047824 */ /* 0x014fca00078e00ff */
[----:B------:R-:W2:Y:S01]  /*1630*/  LDS R5, [R4+UR8] ;  /* 0x0000000804057984 */ /* 0x000ea20008000800 */
[----:B------:R-:W-:-:S05]  /*1640*/  IADD3 R2, P1, PT, R4, UR20, RZ ;  /* 0x0000001404027c10 */ /* 0x000fca000ff3e0ff */
[----:B------:R-:W-:-:S05]  /*1650*/  IMAD.X R3, RZ, RZ, UR21, P1 ;  /* 0x00000015ff037e24 */ /* 0x000fca00088e06ff */
[----:B--2---:R2:W3:Y:S01]  /*1660*/  ATOMG.E.EXCH.STRONG.GPU PT, RZ, [R2], R5 ;  /* 0x0000000502ff73a8 */ /* 0x0044e200041ee100 */
[----:B------:R-:W-:-:S04]  /*1670*/  DEPBAR {5,4,3,2,1,0} ;  /* 0x0000003f0000791a */ /* 0x000fc80000000000 */
[----:B------:R-:W4:Y:S02]  /*1680*/  CCTL.E.C.LDCU.IV.DEEP [UR20] ;  /* 0x0000000014007540 */ /* 0x000f240009c08000 */
[----:B----4-:R2:W-:Y:S01]  /*1690*/  UTMACCTL.IV [UR20] ;  /* 0x00000000140079b9 */ /* 0x0105e20008000000 */
[----:B------:R-:W-:Y:S01]  /*16a0*/  NOP ;  /* 0x0000000000007918 */ /* 0x000fe20000000000 */
.L_x_51:
[----:B------:R-:W-:Y:S05]  /*16b0*/  @P0 BRA `(.L_x_52) ;  /* 0x00000000000c0947 */ /* 0x000fea0003800000 */
[----:B------:R0:W-:Y:S01]  /*16c0*/  UTMACMDFLUSH ;  /* 0x00000000000079b7 */ /* 0x0001e20000000000 */
[----:B------:R-:W-:Y:S05]  /*16d0*/  @P0 BRA `(.L_x_52) ;  /* 0x0000000000040947 */ /* 0x000fea0003800000 */
[----:B------:R-:W-:-:S04]  /*16e0*/  DEPBAR.LE SB0, 0x0 ;  /* 0x000080000000791a */ /* 0x000fc80000000000 */
.L_x_52:
[----:B------:R-:W-:Y:S05]  /*16f0*/  WARPSYNC.ALL ;  /* 0x0000000000007948 */ /* 0x000fea0003800000 */
[----:B------:R-:W-:Y:S01]  /*1700*/  NOP ;  /* 0x0000000000007918 */ /* 0x000fe20000000000 */
[----:B---3--:R-:W-:Y:S01]  /*1710*/  BAR.SYNC.DEFER_BLOCKING 0x0 ;  /* 0x0000000000007b1d */ /* 0x008fe20000010000 */
[----:B--2---:R-:W-:Y:S01]  /*1720*/  SHF.R.U32.HI R2, RZ, 0x5, R0 ;  /* 0x00000005ff027819 */ /* 0x004fe20000011600 */
[----:B------:R-:W-:-:S03]  /*1730*/  UIADD3 UR12, UPT, UPT, UR8, 0x9020, URZ ;  /* 0x00009020080c7890 */ /* 0x000fc6000fffe0ff */
[----:B------:R-:W-:Y:S01]  /*1740*/  R2UR UR22, R2 ;  /* 0x00000000021672ca */ /* 0x000fe200000e0000 */
[----:B------:R-:W-:Y:S01]  /*1750*/  VOTEU.ALL UP0, P3 ;  /* 0x0000000000ff7886 */ /* 0x000fe20001800000 */
[----:B------:R-:W-:Y:S01]  /*1760*/  UMOV UR4, 0x1 ;  /* 0x0000000100047882 */ /* 0x000fe20000000000 */
[----:B------:R-:W-:Y:S01]  /*1770*/  VOTEU.ALL UP1, P3 ;  /* 0x0000000000ff7886 */ /* 0x000fe20001820000 */
[----:B------:R-:W-:Y:S02]  /*1780*/  BSSY.RECONVERGENT B5, `(.L_x_53) ;  /* 0x0000018000057945 */ /* 0x000fe40003800200 */
[----:B------:R-:W-:-:S04]  /*1790*/  @!UP0 UIADD3 UR10, UPT, UPT, -UR4, 0x100000, URZ ;  /* 0x00100000040a8890 */ /* 0x000fc8000fffe1ff */
[----:B------:R-:W-:Y:S02]  /*17a0*/  @!UP0 USHF.L.U32 UR11, UR10, 0xb, URZ ;  /* 0x0000000b0a0b8899 */ /* 0x000fe400080006ff */
[----:B------:R-:W-:Y:S02]  /*17b0*/  @!UP0 USHF.L.U32 UR10, UR10, 0x1, URZ ;  /* 0x000000010a0a8899 */ /* 0x000fe400080006ff */
[----:B------:R-:W-:-:S04]  /*17c0*/  @!UP0 UIADD3 UR4, UPT, UPT, -UR4, 0x100000, URZ ;  /* 0x0010000004048890 */ /* 0x000fc8000fffe1ff */
[----:B------:R-:W-:Y:S02]  /*17d0*/  @!UP0 USHF.L.U32 UR5, UR4, 0xb, URZ ;  /* 0x0000000b04058899 */ /* 0x000fe400080006ff */
[----:B------:R-:W-:Y:S01]  /*17e0*/  @!UP0 USHF.L.U32 UR4, UR4, 0x1, URZ ;  /* 0x0000000104048899 */ /* 0x000fe200080006ff */
[----:B------:R-:W-:Y:S01]  /*17f0*/  VOTEU.ALL UP0, P3 ;  /* 0x0000000000ff7886 */ /* 0x000fe20001800000 */
[----:B------:R-:W2:Y:S04]  /*1800*/  FENCE.VIEW.ASYNC.S ;  /* 0x00000000000073c6 */ /* 0x000ea80000000000 */
[----:B--2---:R2:W3:Y:S06]  /*1810*/  @!UP0 SYNCS.EXCH.64 URZ, [UR8+0x9000], UR10 ;  /* 0x0090000a08ff85b2 */ /* 0x0044ec0008000100 */
[----:B------:R2:W3:Y:S02]  /*1820*/  @!UP1 SYNCS.EXCH.64 URZ, [UR8+0x9020], UR4 ;  /* 0x0090200408ff95b2 */ /* 0x0004e40008000100 */
[----:B---3--:R-:W-:Y:S06]  /*1830*/  BAR.SYNC.DEFER_BLOCKING 0x0 ;  /* 0x0000000000007b1d */ /* 0x008fec0000010000 */
[----:B------:R-:W-:Y:S05]  /*1840*/  @P3 BRA `(.L_x_54) ;  /* 0x00000000002c3947 */ /* 0x000fea0003800000 */
[----:B--2---:R-:W-:Y:S02]  /*1850*/  UMOV UR4, 0x1 ;  /* 0x0000000100047882 */ /* 0x004fe40000000000 */
[----:B------:R-:W-:-:S04]  /*1860*/  UIADD3 UR10, UPT, UPT, -UR4, 0x100000, URZ ;  /* 0x00100000040a7890 */ /* 0x000fc8000fffe1ff */
[----:B------:R-:W-:Y:S02]  /*1870*/  USHF.L.U32 UR11, UR10, 0xb, URZ ;  /* 0x0000000b0a0b7899 */ /* 0x000fe400080006ff */
[----:B------:R-:W-:Y:S02]  /*1880*/  USHF.L.U32 UR10, UR10, 0x1, URZ ;  /* 0x000000010a0a7899 */ /* 0x000fe400080006ff */
[----:B------:R-:W-:-:S04]  /*1890*/  UIADD3 UR4, UPT, UPT, -UR4, 0x100000, URZ ;  /* 0x0010000004047890 */ /* 0x000fc8000fffe1ff */
[----:B------:R-:W-:Y:S02]  /*18a0*/  USHF.L.U32 UR5, UR4, 0xb, URZ ;  /* 0x0000000b04057899 */ /* 0x000fe400080006ff */
[----:B------:R-:W-:Y:S01]  /*18b0*/  USHF.L.U32 UR4, UR4, 0x1, URZ ;  /* 0x0000000104047899 */ /* 0x000fe200080006ff */
[----:B------:R-:W2:Y:S03]  /*18c0*/  FENCE.VIEW.ASYNC.S ;  /* 0x00000000000073c6 */ /* 0x000ea60000000000 */
[----:B--2---:R3:W2:Y:S08]  /*18d0*/  SYNCS.EXCH.64 URZ, [UR8+0x9008], UR10 ;  /* 0x0090080a08ff75b2 */ /* 0x0046b00008000100 */
[----:B------:R3:W4:Y:S02]  /*18e0*/  SYNCS.EXCH.64 URZ, [UR8+0x9028], UR4 ;  /* 0x0090280408ff75b2 */ /* 0x0007240008000100 */
[----:B---3--:R-:W-:Y:S01]  /*18f0*/  NOP ;  /* 0x0000000000007918 */ /* 0x008fe20000000000 */
.L_x_54:
[----:B--2---:R-:W-:Y:S05]  /*1900*/  BSYNC.RECONVERGENT B5 ;  /* 0x0000000000057941 */ /* 0x004fea0003800200 */
.L_x_53:
[----:B----4-:R-:W-:Y:S01]  /*1910*/  BAR.SYNC.DEFER_BLOCKING 0x0 ;  /* 0x0000000000007b1d */ /* 0x010fe20000010000 */
[----:B------:R-:W-:Y:S01]  /*1920*/  USHF.L.U32 UR15, UR7, 0x7, URZ ;  /* 0x00000007070f7899 */ /* 0x000fe200080006ff */
[----:B------:R-:W-:Y:S01]  /*1930*/  ISETP.GE.AND P0, PT, R10, 0x1, PT ;  /* 0x000000010a00780c */ /* 0x000fe20003f06270 */
[----:B------:R-:W-:-:S03]  /*1940*/  USHF.L.U32 UR19, UR9, 0x6, URZ ;  /* 0x0000000609137899 */ /* 0x000fc600080006ff */
[----:B------:R-:W-:Y:S04]  /*1950*/  BSSY.RECONVERGENT B5, `(.L_x_55) ;  /* 0x000000d000057945 */ /* 0x000fe80003800200 */
[----:B------:R-:W-:Y:S05]  /*1960*/  @P3 BRA `(.L_x_56) ;  /* 0x00000000002c3947 */ /* 0x000fea0003800000 */
[----:B------:R-:W-:Y:S02]  /*1970*/  UMOV UR4, 0x1 ;  /* 0x0000000100047882 */ /* 0x000fe40000000000 */
[----:B------:R-:W-:-:S04]  /*1980*/  UIADD3 UR10, UPT, UPT, -UR4, 0x100000, URZ ;  /* 0x00100000040a7890 */ /* 0x000fc8000fffe1ff */
[----:B------:R-:W-:Y:S02]  /*1990*/  USHF.L.U32 UR11, UR10, 0xb, URZ ;  /* 0x0000000b0a0b7899 */ /* 0x000fe400080006ff */
[----:B------:R-:W-:Y:S02]  /*19a0*/  USHF.L.U32 UR10, UR10, 0x1, URZ ;  /* 0x000000010a0a7899 */ /* 0x000fe400080006ff */
[----:B------:R-:W-:-:S04]  /*19b0*/  UIADD3 UR4, UPT, UPT, -UR4, 0x100000, URZ ;  /* 0x0010000004047890 */ /* 0x000fc8000fffe1ff */
[----:B------:R-:W-:Y:S02]  /*19c0*/  USHF.L.U32 UR5, UR4, 0xb, URZ ;  /* 0x0000000b04057899 */ /* 0x000fe400080006ff */
[----:B------:R-:W-:Y:S01]  /*19d0*/  USHF.L.U32 UR4, UR4, 0x1, URZ ;  /* 0x0000000104047899 */ /* 0x000fe200080006ff */
[----:B------:R-:W2:Y:S03]  /*19e0*/  FENCE.VIEW.ASYNC.S ;  /* 0x00000000000073c6 */ /* 0x000ea60000000000 */
[----:B--2---:R2:W3:Y:S08]  /*19f0*/  SYNCS.EXCH.64 URZ, [UR8+0x9010], UR10 ;  /* 0x0090100a08ff75b2 */ /* 0x0044f00008000100 */
[----:B------:R2:W4:Y:S01]  /*1a00*/  SYNCS.EXCH.64 URZ, [UR8+0x9030], UR4 ;  /* 0x0090300408ff75b2 */ /* 0x0005220008000100 */
[----:B------:R-:W-:Y:S01]  /*1a10*/  NOP ;  /* 0x0000000000007918 */ /* 0x000fe20000000000 */
.L_x_56:
[----:B--2---:R-:W-:Y:S05]  /*1a20*/  BSYNC.RECONVERGENT B5 ;  /* 0x0000000000057941 */ /* 0x004fea0003800200 */
.L_x_55:
[----:B------:R-:W-:Y:S05]  /*1a30*/  @!P0 BRA `(.L_x_57) ;  /* 0x0000000800148947 */ /* 0x000fea0003800000 */
[----:B---34-:R-:W-:Y:S01]  /*1a40*/  BAR.SYNC.DEFER_BLOCKING 0x0 ;  /* 0x0000000000007b1d */ /* 0x018fe20000010000 */
[----:B------:R-:W-:Y:S01]  /*1a50*/  @!P3 IMAD.MOV.U32 R2, RZ, RZ, 0x3000 ;  /* 0x00003000ff02b424 */ /* 0x000fe200078e00ff */
[----:B------:R-:W-:Y:S02]  /*1a60*/  ELECT P1, URZ, PT ;  /* 0x0000000000ff782f */ /* 0x000fe40003820000 */
[----:B------:R-:W-:Y:S02]  /*1a70*/  ELECT P0, URZ, PT ;  /* 0x0000000000ff782f */ /* 0x000fe40003800000 */
[C---:B------:R-:W-:Y:S01]  /*1a80*/  ISETP.LT.U32.AND P1, PT, R68.reuse, 0x20, P1 ;  /* 0x000000204400780c */ /* 0x040fe20000f21070 */
[----:B------:R-:W-:Y:S01]  /*1a90*/  UMOV UR11, UR15 ;  /* 0x0000000f000b7c82 */ /* 0x000fe20008000000 */
[----:B------:R-:W-:Y:S01]  /*1aa0*/  ISETP.LT.U32.AND P0, PT, R68, 0x20, P0 ;  /* 0x000000204400780c */ /* 0x000fe20000701070 */
[----:B------:R-:W-:-:S10]  /*1ab0*/  UIADD3 UR16, UPT, UPT, UR8, 0x6000, URZ ;  /* 0x0000600008107890 */ /* 0x000fd4000fffe0ff */
[----:B------:R-:W-:Y:S01]  /*1ac0*/  VOTEU.ANY UP0, P1 ;  /* 0x0000000000ff7886 */ /* 0x000fe20000800100 */
[----:B------:R-:W-:Y:S01]  /*1ad0*/  VOTEU.ANY UP2, P1 ;  /* 0x0000000000ff7886 */ /* 0x000fe20000840100 */
[----:B------:R-:W-:Y:S01]  /*1ae0*/  VOTEU.ANY UP1, P0 ;  /* 0x0000000000ff7886 */ /* 0x000fe20000020100 */
[----:B------:R-:W-:Y:S01]  /*1af0*/  VOTEU.ANY UP3, P0 ;  /* 0x0000000000ff7886 */ /* 0x000fe20000060100 */
[----:B------:R2:W-:Y:S01]  /*1b00*/  @!P3 SYNCS.ARRIVE.TRANS64 RZ, [UR8+0x9000], R2 ;  /* 0x00900002ffffb9a7 */ /* 0x0005e20008000008 */
[----:B------:R3:W-:Y:S06]  /*1b10*/  MEMBAR.ALL.CTA ;  /* 0x0000000000007992 */ /* 0x0007ec0000008000 */
[----:B---3--:R-:W3:Y:S01]  /*1b20*/  FENCE.VIEW.ASYNC.S ;  /* 0x00000000000073c6 */ /* 0x008ee20000000000 */
[----:B------:R-:W-:Y:S01]  /*1b30*/  @UP0 UIADD3 UR9, UPT, UPT, UR8, 0x9000, URZ ;  /* 0x0000900008090890 */ /* 0x000fe2000fffe0ff */
[----:B------:R-:W-:Y:S01]  /*1b40*/  @UP0 UMOV UR10, URZ ;  /* 0x000000ff000a0c82 */ /* 0x000fe20008000000 */
[----:B------:R-:W-:Y:S01]  /*1b50*/  @UP1 UIADD3 UR17, UPT, UPT, UR8, 0x9000, URZ ;  /* 0x0000900008111890 */ /* 0x000fe2000fffe0ff */
[----:B------:R-:W-:Y:S01]  /*1b60*/  @UP1 UMOV UR18, URZ ;  /* 0x000000ff00121c82 */ /* 0x000fe20008000000 */
[----:B------:R-:W-:Y:S01]  /*1b70*/  UISETP.NE.U32.AND UP0, UPT, UR22, URZ, UPT ;  /* 0x000000ff1600728c */ /* 0x000fe2000bf05070 */
[----:B---3--:R-:W-:Y:S06]  /*1b80*/  BAR.SYNC.DEFER_BLOCKING 0x0 ;  /* 0x0000000000007b1d */ /* 0x008fec0000010000 */
[----:B------:R2:W-:Y:S02]  /*1b90*/  @UP2 UTMALDG.2D [UR8], [UR24] ;  /* 0x00000008180025b4 */ /* 0x0005e40008008000 */
[----:B------:R-:W-:Y:S06]  /*1ba0*/  BAR.SYNC.DEFER_BLOCKING 0x0 ;  /* 0x0000000000007b1d */ /* 0x000fec0000010000 */
[----:B------:R2:W-:Y:S02]  /*1bb0*/  @UP3 UTMALDG.2D [UR16], [UR26] ;  /* 0x000000101a0035b4 */ /* 0x0005e40008008000 */
[----:B------:R-:W-:Y:S06]  /*1bc0*/  BAR.SYNC.DEFER_BLOCKING 0x0 ;  /* 0x0000000000007b1d */ /* 0x000fec0000010000 */
[----:B------:R-:W3:Y:S02]  /*1bd0*/  SYNCS.PHASECHK.TRANS64.TRYWAIT P0, [UR8+0x9000], RZ ;  /* 0x009000ffff0075a7 */ /* 0x000ee40008001108 */
[----:B--23--:R-:W-:Y:S05]  /*1be0*/  @!P0 BRA `(.L_x_58) ;  /* 0x0000000c00b48947 */ /* 0x00cfea0003800000 */
.L_x_74:
[----:B------:R-:W-:Y:S05]  /*1bf0*/  BRA.U UP0, `(.L_x_59) ;  /* 0x00000001004c7547 */ /* 0x000fea000b800000 */
[----:B------:R-:W-:Y:S02]  /*1c00*/  USHF.R.U32.HI UR4, URZ, 0x4, UR8 ;  /* 0x00000004ff047899 */ /* 0x000fe40008011608 */
[----:B------:R-:W-:Y:S02]  /*1c10*/  USHF.R.U32.HI UR6, URZ, 0x4, UR16 ;  /* 0x00000004ff067899 */ /* 0x000fe40008011610 */
[----:B------:R-:W-:Y:S02]  /*1c20*/  USGXT.U32 UR4, UR4, 0xe ;  /* 0x0000000e0404789a */ /* 0x000fe40008000000 */
[----:B------:R-:W-:Y:S01]  /*1c30*/  USGXT.U32 UR6, UR6, 0xe ;  /* 0x0000000e0606789a */ /* 0x000fe20008000000 */
[----:B------:R-:W-:Y:S01]  /*1c40*/  UMOV UR10, 0xfffffffe ;  /* 0xfffffffe000a7882 */ /* 0x000fe20000000000 */
[----:B------:R-:W-:Y:S01]  /*1c50*/  UMOV UR11, 0x7fffbfdf ;  /* 0x7fffbfdf000b7882 */ /* 0x000fe20000000000 */
[----:B------:R-:W-:Y:S01]  /*1c60*/  UMOV UR5, URZ ;  /* 0x000000ff00057c82 */ /* 0x000fe20008000000 */
[----:B------:R-:W-:Y:S01]  /*1c70*/  UMOV UR7, URZ ;  /* 0x000000ff00077c82 */ /* 0x000fe20008000000 */
[----:B------:R-:W-:-:S02]  /*1c80*/  UIADD3.64 UR16, UPT, UPT, UR4, -UR10, URZ ;  /* 0x8000000a04107297 */ /* 0x000fc4000fffe0ff */
[----:B------:R-:W-:Y:S01]  /*1c90*/  UIADD3.64 UR10, UPT, UPT, UR6, -UR10, URZ ;  /* 0x8000000a060a7297 */ /* 0x000fe2000fffe0ff */
[----:B------:R-:W-:Y:S01]  /*1ca0*/  UMOV UR28, 0x0 ;  /* 0x00000000001c7882 */ /* 0x000fe20000000000 */
[----:B------:R-:W-:Y:S01]  /*1cb0*/  UMOV UR29, 0x8100010 ;  /* 0x08100010001d7882 */ /* 0x000fe20000000000 */
[----:B------:R-:W-:Y:S01]  /*1cc0*/  UMOV UR5, 0x80004020 ;  /* 0x8000402000057882 */ /* 0x000fe20000000000 */
[----:B------:R-:W-:Y:S01]  /*1cd0*/  UMOV UR7, 0x80004020 ;  /* 0x8000402000077882 */ /* 0x000fe20000000000 */
[----:B------:R-:W-:Y:S01]  /*1ce0*/  UMOV UR30, 0x0 ;  /* 0x00000000001e7882 */ /* 0x000fe20000000000 */
[----:B------:R-:W-:Y:S01]  /*1cf0*/  UMOV UR31, 0x8100010 ;  /* 0x08100010001f7882 */ /* 0x000fe20000000000 */
[----:B------:R2:W-:Y:S02]  /*1d00*/  UTCHMMA gdesc[UR4], gdesc[UR6], tmem[UR23], tmem[UR28], idesc[UR29], !UPT ;  /* 0x00ff1c06040075ea */ /* 0x0005e4000f800017 */
[----:B------:R2:W-:Y:S01]  /*1d10*/  UTCHMMA gdesc[UR16], gdesc[UR10], tmem[UR23], tmem[UR30], idesc[UR31], UPT ;  /* 0x00ff1e0a100075ea */ /* 0x0005e2000b800017 */
[----:B------:R-:W-:-:S02]  /*1d20*/  NOP ;  /* 0x0000000000007918 */ /* 0x000fc40000000000 */
.L_x_59:
[----:B------:R-:W-:Y:S01]  /*1d30*/  ELECT P0, URZ, PT ;  /* 0x0000000000ff782f */ /* 0x000fe20003800000 */
[----:B--2---:R-:W-:Y:S01]  /*1d40*/  UMOV UR4, UR12 ;  /* 0x0000000c00047c82 */ /* 0x004fe20008000000 */
[----:B------:R-:W-:Y:S02]  /*1d50*/  UMOV UR5, URZ ;  /* 0x000000ff00057c82 */ /* 0x000fe40008000000 */
[----:B------:R-:W-:-:S13]  /*1d60*/  ISETP.LT.U32.AND P0, PT, R68, 0x20, P0 ;  /* 0x000000204400780c */ /* 0x000fda0000701070 */
[----:B------:R-:W-:Y:S01]  /*1d70*/  VOTEU.ANY UP0, P0 ;  /* 0x0000000000ff7886 */ /* 0x000fe20000000100 */
[----:B------:R-:W-:Y:S01]  /*1d80*/  VOTEU.ANY UP1, P0 ;  /* 0x0000000000ff7886 */ /* 0x000fe20000020100 */
[----:B------:R-:W-:-:S03]  /*1d90*/  ISETP.GE.U32.AND P0, PT, R10, 0x21, PT ;  /* 0x000000210a00780c */ /* 0x000fc60003f06070 */
[----:B------:R-:W-:Y:S02]  /*1da0*/  @UP0 UMOV UR4, UR4 ;  /* 0x0000000400040c82 */ /* 0x000fe40008000000 */
[----:B------:R2:W-:Y:S01]  /*1db0*/  @UP1 UTCBAR [UR4], URZ ;  /* 0x000000ff040013e9 */ /* 0x0005e200080000ff */
[----:B------:R-:W-:Y:S06]  /*1dc0*/  BAR.SYNC.DEFER_BLOCKING 0x0 ;  /* 0x0000000000007b1d */ /* 0x000fec0000010000 */
[----:B------:R-:W3:Y:S02]  /*1dd0*/  SYNCS.PHASECHK.TRANS64.TRYWAIT P1, [UR8+0x9020], RZ ;  /* 0x009020ffff0075a7 */ /* 0x000ee40008021108 */
[----:B--23--:R-:W-:Y:S05]  /*1de0*/  @!P1 BRA `(.L_x_60) ;  /* 0x0000000c00409947 */ /* 0x00cfea0003800000 */
.L_x_75:
[----:B------:R-:W-:Y:S01]  /*1df0*/  UMOV UR4, URZ ;  /* 0x000000ff00047c82 */ /* 0x000fe20008000000 */
[----:B------:R-:W-:Y:S05]  /*1e00*/  @!P0 BRA `(.L_x_57) ;  /* 0x0000000400208947 */ /* 0x000fea0003800000 */
[----:B------:R-:W2:Y:S01]  /*1e10*/  LDCU UR29, c[0x0][0x3a0] ;  /* 0x00007400ff1d77ac */ /* 0x000ea20008000800 */
[----:B------:R-:W-:Y:S01]  /*1e20*/  UMOV UR9, 0x1 ;  /* 0x0000000100097882 */ /* 0x000fe20000000000 */
[----:B------:R-:W-:-:S05]  /*1e30*/  UMOV UR14, 0x20 ;  /* 0x00000020000e7882 */ /* 0x000fca0000000000 */
.L_x_64:
[----:B------:R-:W-:Y:S01]  /*1e40*/  BAR.SYNC.DEFER_BLOCKING 0x0 ;  /* 0x0000000000007b1d */ /* 0x000fe20000010000 */
[----:B------:R-:W-:Y:S01]  /*1e50*/  ULEA UR28, UR9, UR8, 0x3 ;  /* 0x00000008091c7291 */ /* 0x000fe2000f8e18ff */
[----:B------:R-:W-:Y:S01]  /*1e60*/  @!P3 IMAD.MOV.U32 R2, RZ, RZ, 0x3000 ;  /* 0x00003000ff02b424 */ /* 0x000fe200078e00ff */
[----:B------:R-:W-:Y:S01]  /*1e70*/  ELECT P1, URZ, PT ;  /* 0x0000000000ff782f */ /* 0x000fe20003820000 */
[----:B------:R-:W-:-:S03]  /*1e80*/  ULEA UR12, UR9, UR8, 0xd ;  /* 0x00000008090c7291 */ /* 0x000fc6000f8e68ff */
[----:B------:R-:W-:Y:S02]  /*1e90*/  ISETP.LT.U32.AND P1, PT, R68, 0x20, P1 ;  /* 0x000000204400780c */ /* 0x000fe40000f21070 */
[----:B------:R-:W-:Y:S01]  /*1ea0*/  ELECT P0, URZ, PT ;  /* 0x0000000000ff782f */ /* 0x000fe20003800000 */
[----:B------:R-:W-:-:S03]  /*1eb0*/  ULEA UR16, UR9, UR8, 0xc ;  /* 0x0000000809107291 */ /* 0x000fc6000f8e60ff */
[----:B------:R-:W-:Y:S01]  /*1ec0*/  ISETP.LT.U32.AND P0, PT, R68, 0x20, P0 ;  /* 0x000000204400780c */ /* 0x000fe20000701070 */
[----:B------:R-:W-:Y:S01]  /*1ed0*/  UMOV UR18, UR14 ;  /* 0x0000000e00127c82 */ /* 0x000fe20008000000 */
[----:B------:R-:W-:Y:S02]  /*1ee0*/  UIADD3 UR16, UPT, UPT, UR16, 0x6000, URZ ;  /* 0x0000600010107890 */ /* 0x000fe4000fffe0ff */
[----:B------:R-:W-:-:S03]  /*1ef0*/  USHF.L.U32 UR5, UR4, 0x1f, URZ ;  /* 0x0000001f04057899 */ /* 0x000fc600080006ff */
[----:B------:R-:W-:Y:S01]  /*1f00*/  VOTEU.ANY UP0, P1 ;  /* 0x0000000000ff7886 */ /* 0x000fe20000800100 */
[----:B------:R3:W-:Y:S01]  /*1f10*/  @!P3 SYNCS.ARRIVE.TRANS64 RZ, [UR28+0x9000], R2 ;  /* 0x00900002ffffb9a7 */ /* 0x0007e2000800001c */
[----:B------:R4:W-:Y:S06]  /*1f20*/  MEMBAR.ALL.CTA ;  /* 0x0000000000007992 */ /* 0x0009ec0000008000 */
[----:B----4-:R-:W4:Y:S01]  /*1f30*/  FENCE.VIEW.ASYNC.S ;  /* 0x00000000000073c6 */ /* 0x010f220000000000 */
[----:B------:R-:W-:Y:S01]  /*1f40*/  @UP0 UIADD3 UR13, UPT, UPT, UR28, 0x9000, URZ ;  /* 0x000090001c0d0890 */ /* 0x000fe2000fffe0ff */
[----:B----4-:R-:W-:Y:S01]  /*1f50*/  VOTEU.ANY UP0, P1 ;  /* 0x0000000000ff7886 */ /* 0x010fe20000800100 */
[----:B------:R-:W-:Y:S01]  /*1f60*/  VOTEU.ANY UP1, P0 ;  /* 0x0000000000ff7886 */ /* 0x000fe20000020100 */
[----:B---3--:R-:W-:-:S04]  /*1f70*/  IMAD.U32 R2, RZ, RZ, UR5 ;  /* 0x00000005ff027e24 */ /* 0x008fc8000f8e00ff */
[----:B------:R-:W-:Y:S01]  /*1f80*/  @UP1 UIADD3 UR17, UPT, UPT, UR28, 0x9000, URZ ;  /* 0x000090001c111890 */ /* 0x000fe2000fffe0ff */
[----:B------:R-:W-:Y:S01]  /*1f90*/  VOTEU.ANY UP1, P0 ;  /* 0x0000000000ff7886 */ /* 0x000fe20000020100 */
[----:B------:R-:W-:Y:S06]  /*1fa0*/  BAR.SYNC.DEFER_BLOCKING 0x0 ;  /* 0x0000000000007b1d */ /* 0x000fec0000010000 */
[----:B------:R3:W-:Y:S01]  /*1fb0*/  @UP0 UTMALDG.2D [UR12], [UR24] ;  /* 0x0000000c180005b4 */ /* 0x0007e20008008000 */
[----:B------:R-:W-:Y:S01]  /*1fc0*/  UISETP.NE.U32.AND UP0, UPT, UR22, URZ, UPT ;  /* 0x000000ff1600728c */ /* 0x000fe2000bf05070 */
[----:B------:R-:W-:Y:S06]  /*1fd0*/  BAR.SYNC.DEFER_BLOCKING 0x0 ;  /* 0x0000000000007b1d */ /* 0x000fec0000010000 */
[----:B------:R3:W-:Y:S02]  /*1fe0*/  @UP1 UTMALDG.2D [UR16], [UR26] ;  /* 0x000000101a0015b4 */ /* 0x0007e40008008000 */
[----:B------:R-:W-:Y:S06]  /*1ff0*/  BAR.SYNC.DEFER_BLOCKING 0x0 ;  /* 0x0000000000007b1d */ /* 0x000fec0000010000 */
[----:B------:R-:W4:Y:S02]  /*2000*/  SYNCS.PHASECHK.TRANS64.TRYWAIT P0, [UR28+0x9000], R2 ;  /* 0x00900002ff0075a7 */ /* 0x000f24000800111c */
[----:B---34-:R-:W-:Y:S05]  /*2010*/  @!P0 BRA `(.L_x_61) ;  /* 0x0000000800c08947 */ /* 0x018fea0003800000 */
.L_x_76:
[----:B------:R-:W-:Y:S05]  /*2020*/  BRA.U UP0, `(.L_x_62) ;  /* 0x00000001004c7547 */ /* 0x000fea000b800000 */
[----:B------:R-:W-:Y:S02]  /*2030*/  USHF.R.U32.HI UR10, URZ, 0x4, UR12 ;  /* 0x00000004ff0a7899 */ /* 0x000fe4000801160c */
[----:B------:R-:W-:Y:S02]  /*2040*/  USHF.R.U32.HI UR12, URZ, 0x4, UR16 ;  /* 0x00000004ff0c7899 */ /* 0x000fe40008011610 */
[----:B------:R-:W-:Y:S02]  /*2050*/  USGXT.U32 UR10, UR10, 0xe ;  /* 0x0000000e0a0a789a */ /* 0x000fe40008000000 */
[----:B------:R-:W-:Y:S02]  /*2060*/  USGXT.U32 UR12, UR12, 0xe ;  /* 0x0000000e0c0c789a */ /* 0x000fe40008000000 */
[----:B------:R-:W-:Y:S02]  /*2070*/  UIADD3 UR16, UP0, UPT, UR10, 0x2, URZ ;  /* 0x000000020a107890 */ /* 0x000fe4000ff1e0ff */
[----:B------:R-:W-:Y:S01]  /*2080*/  UIADD3 UR30, UP1, UPT, UR12, 0x2, URZ ;  /* 0x000000020c1e7890 */ /* 0x000fe2000ff3e0ff */
[----:B------:R-:W-:Y:S01]  /*2090*/  UMOV UR5, URZ ;  /* 0x000000ff00057c82 */ /* 0x000fe20008000000 */
[----:B------:R-:W-:Y:S01]  /*20a0*/  UMOV UR6, URZ ;  /* 0x000000ff00067c82 */ /* 0x000fe20008000000 */
[----:B------:R-:W-:-:S02]  /*20b0*/  UIADD3.X UR17, UPT, UPT, UR5, -0x7fffbfe0, URZ, UP0, !UPT ;  /* 0x8000402005117890 */ /* 0x000fc400087fe4ff */
[----:B------:R-:W-:Y:S01]  /*20c0*/  UIADD3.X UR31, UPT, UPT, UR6, -0x7fffbfe0, URZ, UP1, !UPT ;  /* 0x80004020061f7890 */ /* 0x000fe20008ffe4ff */
[----:B------:R-:W-:Y:S01]  /*20d0*/  UMOV UR32, 0x0 ;  /* 0x0000000000207882 */ /* 0x000fe20000000000 */
[----:B------:R-:W-:Y:S01]  /*20e0*/  UMOV UR33, 0x8100010 ;  /* 0x0810001000217882 */ /* 0x000fe20000000000 */
[----:B------:R-:W-:Y:S01]  /*20f0*/  UMOV UR11, 0x80004020 ;  /* 0x80004020000b7882 */ /* 0x000fe20000000000 */
[----:B------:R-:W-:Y:S01]  /*2100*/  UMOV UR13, 0x80004020 ;  /* 0x80004020000d7882 */ /* 0x000fe20000000000 */
[----:B------:R-:W-:Y:S01]  /*2110*/  UMOV UR6, 0x0 ;  /* 0x0000000000067882 */ /* 0x000fe20000000000 */
[----:B------:R-:W-:Y:S01]  /*2120*/  UMOV UR7, 0x8100010 ;  /* 0x0810001000077882 */ /* 0x000fe20000000000 */
[----:B------:R3:W-:Y:S02]  /*2130*/  UTCHMMA gdesc[UR10], gdesc[UR12], tmem[UR23], tmem[UR32], idesc[UR33], UPT ;  /* 0x00ff200c0a0075ea */ /* 0x0007e4000b800017 */
[----:B------:R3:W-:Y:S01]  /*2140*/  UTCHMMA gdesc[UR16], gdesc[UR30], tmem[UR23], tmem[UR6], idesc[UR7], UPT ;  /* 0x00ff061e100075ea */ /* 0x0007e2000b800017 */
[----:B------:R-:W-:-:S02]  /*2150*/  NOP ;  /* 0x0000000000007918 */ /* 0x000fc40000000000 */
.L_x_62:
[----:B------:R-:W-:Y:S01]  /*2160*/  ELECT P0, URZ, PT ;  /* 0x0000000000ff782f */ /* 0x000fe20003800000 */
[----:B---3--:R-:W-:-:S03]  /*2170*/  UIADD3 UR6, UPT, UPT, UR28, 0x9020, URZ ;  /* 0x000090201c067890 */ /* 0x008fc6000fffe0ff */
[----:B------:R-:W-:Y:S01]  /*2180*/  ISETP.LT.U32.AND P0, PT, R68, 0x20, P0 ;  /* 0x000000204400780c */ /* 0x000fe20000701070 */
[----:B------:R-:W-:-:S12]  /*2190*/  UMOV UR7, URZ ;  /* 0x000000ff00077c82 */ /* 0x000fd80008000000 */
[----:B------:R-:W-:Y:S01]  /*21a0*/  VOTEU.ANY UP0, P0 ;  /* 0x0000000000ff7886 */ /* 0x000fe20000000100 */
[----:B------:R-:W-:-:S04]  /*21b0*/  VOTEU.ANY UP1, P0 ;  /* 0x0000000000ff7886 */ /* 0x000fc80000020100 */
[----:B------:R-:W-:Y:S02]  /*21c0*/  @UP0 UMOV UR6, UR6 ;  /* 0x0000000600060c82 */ /* 0x000fe40008000000 */
[----:B------:R3:W-:Y:S01]  /*21d0*/  @UP1 UTCBAR [UR6], URZ ;  /* 0x000000ff060013e9 */ /* 0x0007e200080000ff */
[----:B------:R-:W-:Y:S06]  /*21e0*/  BAR.SYNC.DEFER_BLOCKING 0x0 ;  /* 0x0000000000007b1d */ /* 0x000fec0000010000 */
[----:B------:R-:W4:Y:S02]  /*21f0*/  SYNCS.PHASECHK.TRANS64.TRYWAIT P0, [UR28+0x9020], R2 ;  /* 0x00902002ff0075a7 */ /* 0x000f24000800111c */
[----:B---34-:R-:W-:Y:S05]  /*2200*/  @!P0 BRA `(.L_x_63) ;  /* 0x0000000800508947 */ /* 0x018fea0003800000 */
.L_x_77:
[----:B------:R-:W-:Y:S02]  /*2210*/  UIADD3 UR9, UPT, UPT, UR9, 0x1, URZ ;  /* 0x0000000109097890 */ /* 0x000fe4000fffe0ff */
[----:B------:R-:W-:Y:S02]  /*2220*/  UIADD3 UR14, UPT, UPT, UR14, 0x20, URZ ;  /* 0x000000200e0e7890 */ /* 0x000fe4000fffe0ff */
[----:B------:R-:W-:-:S04]  /*2230*/  UISETP.NE.U32.AND UP0, UPT, UR9, 0x3, UPT ;  /* 0x000000030900788c */ /* 0x000fc8000bf05070 */
[----:B------:R-:W-:Y:S02]  /*2240*/  USEL UR5, URZ, 0x1, UP0 ;  /* 0x00000001ff057887 */ /* 0x000fe40008000000 */
[----:B------:R-:W-:Y:S02]  /*2250*/  USEL UR9, UR9, URZ, UP0 ;  /* 0x000000ff09097287 */ /* 0x000fe40008000000 */
[----:B--2---:R-:W-:Y:S02]  /*2260*/  UISETP.GE.AND UP0, UPT, UR14, UR29, UPT ;  /* 0x0000001d0e00728c */ /* 0x004fe4000bf06270 */
[----:B------:R-:W-:-:S07]  /*2270*/  ULOP3.LUT UR4, UR4, UR5, URZ, 0x3c, !UPT ;  /* 0x0000000504047292 */ /* 0x000fce000f8e3cff */
[----:B------:R-:W-:Y:S05]  /*2280*/  BRA.U !UP0, `(.L_x_64) ;  /* 0xfffffff908ec7547 */ /* 0x000fea000b83ffff */
.L_x_57:
[----:B---34-:R-:W-:Y:S06]  /*2290*/  BAR.SYNC.DEFER_BLOCKING 0x0 ;  /* 0x0000000000007b1d */ /* 0x018fec0000010000 */
[----:B------:R-:W-:Y:S04]  /*22a0*/  BSSY.RECONVERGENT B5, `(.L_x_65) ;  /* 0x0000004000057945 */ /* 0x000fe80003800200 */
[----:B------:R-:W-:Y:S05]  /*22b0*/  @P3 BRA `(.L_x_66) ;  /* 0x0000000000083947 */ /* 0x000fea0003800000 */
[----:B------:R-:W2:Y:S02]  /*22c0*/  SYNCS.CCTL.IV [UR8+0x9000] ;  /* 0x00900000ff0079b1 */ /* 0x000ea40008000008 */
[----:B--2---:R-:W2:Y:S02]  /*22d0*/  SYNCS.CCTL.IV [UR8+0x9020] ;  /* 0x00902000ff0079b1 */ /* 0x004ea40008000008 */
.L_x_66:
[----:B------:R-:W-:Y:S05]  /*22e0*/  BSYNC.RECONVERGENT B5 ;  /* 0x0000000000057941 */ /* 0x000fea0003800200 */
.L_x_65:
[----:B--2---:R-:W-:Y:S06]  /*22f0*/  BAR.SYNC.DEFER_BLOCKING 0x0 ;  /* 0x0000000000007b1d */ /* 0x004fec0000010000 */
[----:B------:R-:W-:Y:S04]  /*2300*/  BSSY.RECONVERGENT B5, `(.L_x_67) ;  /* 0x0000004000057945 */ /* 0x000fe80003800200 */
[----:B------:R-:W-:Y:S05]  /*2310*/  @P3 BRA `(.L_x_68) ;  /* 0x0000000000083947 */ /* 0x000fea0003800000 */
[----:B------:R-:W2:Y:S02]  /*2320*/  SYNCS.CCTL.IV [UR8+0x9008] ;  /* 0x00900800ff0079b1 */ /* 0x000ea40008000008 */
[----:B--2---:R-:W2:Y:S02]  /*2330*/  SYNCS.CCTL.IV [UR8+0x9028] ;  /* 0x00902800ff0079b1 */ /* 0x004ea40008000008 */
.L_x_68:
[----:B------:R-:W-:Y:S05]  /*2340*/  BSYNC.RECONVERGENT B5 ;  /* 0x0000000000057941 */ /* 0x000fea0003800200 */
.L_x_67:
[----:B--2---:R-:W-:Y:S06]  /*2350*/  BAR.SYNC.DEFER_BLOCKING 0x0 ;  /* 0x0000000000007b1d */ /* 0x004fec0000010000 */
[----:B------:R-:W-:Y:S04]  /*2360*/  BSSY.RECONVERGENT B5, `(.L_x_69) ;  /* 0x0000004000057945 */ /* 0x000fe80003800200 */
[----:B------:R-:W-:Y:S05]  /*2370*/  @P3 BRA `(.L_x_70) ;  /* 0x0000000000083947 */ /* 0x000fea0003800000 */
[----:B------:R-:W2:Y:S02]  /*2380*/  SYNCS.CCTL.IV [UR8+0x9010] ;  /* 0x00901000ff0079b1 */ /* 0x000ea40008000008 */
[----:B--2---:R-:W2:Y:S02]  /*2390*/  SYNCS.CCTL.IV [UR8+0x9030] ;  /* 0x00903000ff0079b1 */ /* 0x004ea40008000008 */
.L_x_70:
[----:B------:R-:W-:Y:S05]  /*23a0*/  BSYNC.RECONVERGENT B5 ;  /* 0x0000000000057941 */ /* 0x000fea0003800200 */
.L_x_69:
[----:B------:R-:W-:Y:S01]  /*23b0*/  USHF.L.U32 UR22, UR22, 0x15, URZ ;  /* 0x0000001516167899 */ /* 0x000fe200080006ff */
[C---:B------:R-:W-:Y:S01]  /*23c0*/  IMAD.SHL.U32 R2, R0.reuse, 0x80, RZ ;  /* 0x0000008000027824 */ /* 0x040fe200078e00ff */
[----:B------:R-:W-:Y:S01]  /*23d0*/  ELECT P0, URZ, PT ;  /* 0x0000000000ff782f */ /* 0x000fe20003800000 */
[----:B------:R-:W-:Y:S01]  /*23e0*/  IMAD.SHL.U32 R3, R0, 0x10, RZ ;  /* 0x0000001000037824 */ /* 0x000fe200078e00ff */
[----:B------:R-:W-:Y:S02]  /*23f0*/  ULOP3.LUT UR22, UR22, 0x600000, URZ, 0xc0, !UPT ;  /* 0x0060000016167892 */ /* 0x000fe4000f8ec0ff */
[----:B------:R-:W-:Y:S01]  /*2400*/  LOP3.LUT R0, R2, 0x3f80, RZ, 0xc0, !PT ;  /* 0x00003f8002007812 */ /* 0x000fe200078ec0ff */
[----:B------:R-:W-:Y:S01]  /*2410*/  UMOV UR9, UR19 ;  /* 0x0000001300097c82 */ /* 0x000fe20008000000 */
[----:B------:R-:W-:Y:S01]  /*2420*/  UIADD3 UR22, UPT, UPT, UR23, UR22, URZ ;  /* 0x0000001617167290 */ /* 0x000fe2000fffe0ff */
[----:B------:R-:W-:Y:S01]  /*2430*/  ISETP.LT.U32.AND P0, PT, R68, 0x20, P0 ;  /* 0x000000204400780c */ /* 0x000fe20000701070 */
[----:B------:R-:W-:Y:S01]  /*2440*/  UMOV UR10, UR15 ;  /* 0x0000000f000a7c82 */ /* 0x000fe20008000000 */
[----:B------:R-:W-:-:S04]  /*2450*/  LOP3.LUT R0, R0, 0x70, R3, 0xf8, !PT ;  /* 0x0000007000007812 */ /* 0x000fc800078ef803 */
[C---:B------:R-:W-:Y:S02]  /*2460*/  LOP3.LUT R2, R0.reuse, 0x10, RZ, 0x3c, !PT ;  /* 0x0000001000027812 */ /* 0x040fe400078e3cff */
[----:B-----5:R-:W3:Y:S01]  /*2470*/  LDTM.x64 R4, tmem[UR22] ;  /* 0x00000016000479ee */ /* 0x020ee20008340000 */
[----:B------:R-:W-:Y:S01]  /*2480*/  LOP3.LUT R3, R0, 0x20, RZ, 0x3c, !PT ;  /* 0x0000002000037812 */ /* 0x000fe200078e3cff */
[----:B------:R-:W-:-:S03]  /*2490*/  NOP ;  /* 0x0000000000007918 */ /* 0x000fc60000000000 */
[----:B---3--:R-:W-:Y:S01]  /*24a0*/  VOTEU.ANY UP1, P0 ;  /* 0x0000000000ff7886 */ /* 0x008fe20000020100 */
[----:B------:R-:W-:Y:S01]  /*24b0*/  VOTEU.ANY UP0, P0 ;  /* 0x0000000000ff7886 */ /* 0x000fe20000000100 */
[----:B------:R-:W-:Y:S02]  /*24c0*/  F2FP.F16.F32.PACK_AB R4, R5, R4 ;  /* 0x000000040504723e */ /* 0x000fe400000000ff */
[----:B------:R-:W-:Y:S02]  /*24d0*/  F2FP.F16.F32.PACK_AB R5, R7, R6 ;  /* 0x000000060705723e */ /* 0x000fe400000000ff */
[----:B------:R-:W-:Y:S02]  /*24e0*/  F2FP.F16.F32.PACK_AB R12, R13, R12 ;  /* 0x0000000c0d0c723e */ /* 0x000fe400000000ff */
[----:B------:R-:W-:Y:S02]  /*24f0*/  F2FP.F16.F32.PACK_AB R6, R9, R8 ;  /* 0x000000080906723e */ /* 0x000fe400000000ff */
[----:B------:R-:W-:-:S02]  /*2500*/  F2FP.F16.F32.PACK_AB R7, R11, R10 ;  /* 0x0000000a0b07723e */ /* 0x000fc400000000ff */
[----:B------:R-:W-:Y:S02]  /*2510*/  F2FP.F16.F32.PACK_AB R13, R15, R14 ;  /* 0x0000000e0f0d723e */ /* 0x000fe400000000ff */
[----:B------:R-:W-:Y:S01]  /*2520*/  F2FP.F16.F32.PACK_AB R20, R21, R20 ;  /* 0x000000141514723e */ /* 0x000fe200000000ff */
[----:B--2---:R2:W-:Y:S01]  /*2530*/  STS.128 [R0+UR8], R4 ;  /* 0x0000000400007988 */ /* 0x0045e20008000c08 */
[----:B------:R-:W-:Y:S02]  /*2540*/  F2FP.F16.F32.PACK_AB R14, R17, R16 ;  /* 0x00000010110e723e */ /* 0x000fe400000000ff */
[----:B------:R-:W-:Y:S02]  /*2550*/  F2FP.F16.F32.PACK_AB R15, R19, R18 ;  /* 0x00000012130f723e */ /* 0x000fe400000000ff */
[----:B------:R-:W-:Y:S02]  /*2560*/  F2FP.F16.F32.PACK_AB R21, R23, R22 ;  /* 0x000000161715723e */ /* 0x000fe400000000ff */
[----:B------:R-:W-:Y:S01]  /*2570*/  F2FP.F16.F32.PACK_AB R28, R29, R28 ;  /* 0x0000001c1d1c723e */ /* 0x000fe200000000ff */
[----:B------:R2:W-:Y:S01]  /*2580*/  STS.128 [R2+UR8], R12 ;  /* 0x0000000c02007988 */ /* 0x0005e20008000c08 */
[----:B------:R-:W-:-:S02]  /*2590*/  F2FP.F16.F32.PACK_AB R22, R25, R24 ;  /* 0x000000181916723e */ /* 0x000fc400000000ff */
[----:B------:R-:W-:Y:S02]  /*25a0*/  F2FP.F16.F32.PACK_AB R23, R27, R26 ;  /* 0x0000001a1b17723e */ /* 0x000fe400000000ff */
[----:B------:R-:W-:Y:S02]  /*25b0*/  F2FP.F16.F32.PACK_AB R29, R31, R30 ;  /* 0x0000001e1f1d723e */ /* 0x000fe400000000ff */
[----:B------:R-:W-:Y:S01]  /*25c0*/  F2FP.F16.F32.PACK_AB R36, R37, R36 ;  /* 0x000000242524723e */ /* 0x000fe200000000ff */
[----:B------:R2:W-:Y:S01]  /*25d0*/  STS.128 [R3+UR8], R20 ;  /* 0x0000001403007988 */ /* 0x0005e20008000c08 */
[----:B------:R-:W-:Y:S02]  /*25e0*/  F2FP.F16.F32.PACK_AB R30, R33, R32 ;  /* 0x00000020211e723e */ /* 0x000fe400000000ff */
[----:B------:R-:W-:Y:S02]  /*25f0*/  F2FP.F16.F32.PACK_AB R31, R35, R34 ;  /* 0x00000022231f723e */ /* 0x000fe400000000ff */
[----:B------:R-:W-:-:S02]  /*2600*/  F2FP.F16.F32.PACK_AB R37, R39, R38 ;  /* 0x000000262725723e */ /* 0x000fc400000000ff */
[----:B------:R-:W-:Y:S02]  /*2610*/  F2FP.F16.F32.PACK_AB R44, R45, R44 ;  /* 0x0000002c2d2c723e */ /* 0x000fe400000000ff */
[----:B------:R-:W-:Y:S02]  /*2620*/  LOP3.LUT R8, R0, 0x30, RZ, 0x3c, !PT ;  /* 0x0000003000087812 */ /* 0x000fe400078e3cff */
[----:B------:R-:W-:Y:S02]  /*2630*/  F2FP.F16.F32.PACK_AB R38, R41, R40 ;  /* 0x000000282926723e */ /* 0x000fe400000000ff */
[----:B------:R-:W-:Y:S01]  /*2640*/  F2FP.F16.F32.PACK_AB R39, R43, R42 ;  /* 0x0000002a2b27723e */ /* 0x000fe200000000ff */
[----:B------:R2:W-:Y:S01]  /*2650*/  STS.128 [R8+UR8], R28 ;  /* 0x0000001c08007988 */ /* 0x0005e20008000c08 */
[----:B------:R-:W-:Y:S02]  /*2660*/  F2FP.F16.F32.PACK_AB R45, R47, R46 ;  /* 0x0000002e2f2d723e */ /* 0x000fe400000000ff */
[----:B------:R-:W-:-:S02]  /*2670*/  F2FP.F16.F32.PACK_AB R52, R53, R52 ;  /* 0x000000343534723e */ /* 0x000fc400000000ff */
[C---:B------:R-:W-:Y:S02]  /*2680*/  LOP3.LUT R9, R0.reuse, 0x40, RZ, 0x3c, !PT ;  /* 0x0000004000097812 */ /* 0x040fe400078e3cff */
[----:B------:R-:W-:Y:S02]  /*2690*/  F2FP.F16.F32.PACK_AB R46, R49, R48 ;  /* 0x00000030312e723e */ /* 0x000fe400000000ff */
[----:B------:R-:W-:Y:S01]  /*26a0*/  F2FP.F16.F32.PACK_AB R47, R51, R50 ;  /* 0x00000032332f723e */ /* 0x000fe200000000ff */
[----:B------:R2:W-:Y:S01]  /*26b0*/  STS.128 [R9+UR8], R36 ;  /* 0x0000002409007988 */ /* 0x0005e20008000c08 */
[----:B------:R-:W-:Y:S02]  /*26c0*/  F2FP.F16.F32.PACK_AB R53, R55, R54 ;  /* 0x000000363735723e */ /* 0x000fe400000000ff */
[----:B------:R-:W-:Y:S02]  /*26d0*/  F2FP.F16.F32.PACK_AB R60, R61, R60 ;  /* 0x0000003c3d3c723e */ /* 0x000fe400000000ff */
[----:B------:R-:W-:-:S02]  /*26e0*/  LOP3.LUT R10, R0, 0x50, RZ, 0x3c, !PT ;  /* 0x00000050000a7812 */ /* 0x000fc400078e3cff */
[----:B------:R-:W-:Y:S02]  /*26f0*/  F2FP.F16.F32.PACK_AB R54, R57, R56 ;  /* 0x000000383936723e */ /* 0x000fe400000000ff */
[----:B------:R-:W-:Y:S01]  /*2700*/  F2FP.F16.F32.PACK_AB R55, R59, R58 ;  /* 0x0000003a3b37723e */ /* 0x000fe200000000ff */
[----:B------:R2:W-:Y:S01]  /*2710*/  STS.128 [R10+UR8], R44 ;  /* 0x0000002c0a007988 */ /* 0x0005e20008000c08 */
[----:B------:R-:W-:Y:S02]  /*2720*/  F2FP.F16.F32.PACK_AB R61, R63, R62 ;  /* 0x0000003e3f3d723e */ /* 0x000fe400000000ff */
[C---:B------:R-:W-:Y:S02]  /*2730*/  LOP3.LUT R11, R0.reuse, 0x60, RZ, 0x3c, !PT ;  /* 0x00000060000b7812 */ /* 0x040fe400078e3cff */
[----:B------:R-:W-:Y:S02]  /*2740*/  F2FP.F16.F32.PACK_AB R62, R65, R64 ;  /* 0x00000040413e723e */ /* 0x000fe400000000ff */
[----:B------:R-:W-:Y:S01]  /*2750*/  F2FP.F16.F32.PACK_AB R63, R67, R66 ;  /* 0x00000042433f723e */ /* 0x000fe200000000ff */
[----:B------:R2:W-:Y:S01]  /*2760*/  STS.128 [R11+UR8], R52 ;  /* 0x000000340b007988 */ /* 0x0005e20008000c08 */
[----:B------:R-:W-:-:S05]  /*2770*/  LOP3.LUT R16, R0, 0x70, RZ, 0x3c, !PT ;  /* 0x0000007000107812 */ /* 0x000fca00078e3cff */
[----:B------:R2:W-:Y:S01]  /*2780*/  STS.128 [R16+UR8], R60 ;  /* 0x0000003c10007988 */ /* 0x0005e20008000c08 */
[----:B------:R3:W-:Y:S06]  /*2790*/  MEMBAR.ALL.CTA ;  /* 0x0000000000007992 */ /* 0x0007ec0000008000 */
[----:B---3--:R-:W3:Y:S02]  /*27a0*/  FENCE.VIEW.ASYNC.S ;  /* 0x00000000000073c6 */ /* 0x008ee40000000000 */
[----:B---3--:R-:W-:Y:S06]  /*27b0*/  BAR.SYNC.DEFER_BLOCKING 0x0 ;  /* 0x0000000000007b1d */ /* 0x008fec0000010000 */
[----:B------:R2:W-:Y:S01]  /*27c0*/  @UP1 UTMASTG.2D [UR8], [UR20] ;  /* 0x00000008140013b5 */ /* 0x0005e20008008000 */
[----:B------:R0:W-:Y:S01]  /*27d0*/  UTMACMDFLUSH ;  /* 0x00000000000079b7 */ /* 0x0001e20000000000 */
[----:B------:R-:W-:-:S04]  /*27e0*/  DEPBAR.LE SB0, 0x0 ;  /* 0x000080000000791a */ /* 0x000fc80000000000 */
[----:B------:R-:W-:Y:S08]  /*27f0*/  BAR.SYNC.DEFER_BLOCKING 0x0 ;  /* 0x0000000000007b1d */ /* 0x000ff00000010000 */
[----:B------:R-:W-:Y:S06]  /*2800*/  BAR.SYNC.DEFER_BLOCKING 0x0 ;  /* 0x0000000000007b1d */ /* 0x000fec0000010000 */
[----:B--2---:R-:W-:Y:S05]  /*2810*/  @P2 BRA `(.L_x_71) ;  /* 0x0000000000a02947 */ /* 0x004fea0003800000 */
[----:B------:R-:W2:Y:S01]  /*2820*/  S2UR UR5, SR_CgaCtaId ;  /* 0x00000000000579c3 */ /* 0x000ea20000008800 */
[----:B------:R-:W-:Y:S01]  /*2830*/  NOP ;  /* 0x0000000000007918 */ /* 0x000fe20000000000 */
[----:B------:R-:W-:Y:S01]  /*2840*/  UMOV UR4, 0x50 ;  /* 0x0000005000047882 */ /* 0x000fe20000000000 */
[----:B------:R-:W-:Y:S02]  /*2850*/  IMAD.U32 R0, RZ, RZ, UR23 ;  /* 0x00000017ff007e24 */ /* 0x000fe4000f8e00ff */
[----:B------:R-:W-:Y:S02]  /*2860*/  IMAD.MOV.U32 R3, RZ, RZ, 0x3 ;  /* 0x00000003ff037424 */ /* 0x000fe400078e00ff */
[----:B------:R-:W-:Y:S01]  /*2870*/  IMAD.MOV.U32 R7, RZ, RZ, 0x1 ;  /* 0x00000001ff077424 */ /* 0x000fe200078e00ff */
[----:B------:R-:W-:-:S04]  /*2880*/  LOP3.LUT R0, R0, 0xffff, RZ, 0xc0, !PT ;  /* 0x0000ffff00007812 */ /* 0x000fc800078ec0ff */
[----:B------:R-:W-:-:S05]  /*2890*/  SHF.R.U32.HI R0, RZ, 0x5, R0 ;  /* 0x00000005ff007819 */ /* 0x000fca0000011600 */
[----:B------:R-:W-:Y:S01]  /*28a0*/  VIADD R2, R0, 0x10 ;  /* 0x0000001000027836 */ /* 0x000fe20000000000 */
[----:B------:R-:W-:Y:S01]  /*28b0*/  SHF.L.U32 R0, R3, R0, RZ ;  /* 0x0000000003007219 */ /* 0x000fe200000006ff */
[----:B--2---:R-:W-:-:S03]  /*28c0*/  ULEA UR6, UR5, UR4, 0x18 ;  /* 0x0000000405067291 */ /* 0x004fc6000f8ec0ff */
[----:B------:R-:W-:-:S04]  /*28d0*/  SHF.L.U32 R3, R7, R2, RZ ;  /* 0x0000000207037219 */ /* 0x000fc800000006ff */
[----:B------:R-:W-:Y:S02]  /*28e0*/  LOP3.LUT R0, R3, R0, RZ, 0xfc, !PT ;  /* 0x0000000003007212 */ /* 0x000fe400078efcff */
[----:B------:R-:W2:Y:S02]  /*28f0*/  LDS R5, [UR6] ;  /* 0x00000006ff057984 */ /* 0x000ea40008000800 */
[C---:B------:R-:W-:Y:S02]  /*2900*/  LOP3.LUT R2, R0.reuse, 0xffff, RZ, 0xc0, !PT ;  /* 0x0000ffff00027812 */ /* 0x040fe400078ec0ff */
[----:B--2---:R-:W-:-:S04]  /*2910*/  LOP3.LUT R3, R0, 0xffff, R5, 0x80, !PT ;  /* 0x0000ffff00037812 */ /* 0x004fc800078e8005 */
[----:B------:R-:W-:-:S13]  /*2920*/  ISETP.NE.AND P0, PT, R3, R2, PT ;  /* 0x000000020300720c */ /* 0x000fda0003f05270 */
[----:B------:R-:W-:Y:S05]  /*2930*/  @P0 BRA `(.L_x_72) ;  /* 0x0000000000500947 */ /* 0x000fea0003800000 */
[----:B------:R-:W-:Y:S02]  /*2940*/  SHF.R.U32.HI R5, RZ, 0x10, R5 ;  /* 0x00000010ff057819 */ /* 0x000fe40000011605 */
[----:B------:R-:W-:-:S04]  /*2950*/  SHF.R.U32.HI R2, RZ, 0x10, R0 ;  /* 0x00000010ff027819 */ /* 0x000fc80000011600 */
[----:B------:R-:W-:-:S04]  /*2960*/  LOP3.LUT R5, R5, R2, RZ, 0xc0, !PT ;  /* 0x0000000205057212 */ /* 0x000fc800078ec0ff */
[----:B------:R-:W-:-:S13]  /*2970*/  ISETP.NE.AND P0, PT, R5, R2, PT ;  /* 0x000000020500720c */ /* 0x000fda0003f05270 */
[----:B------:R-:W-:Y:S05]  /*2980*/  @P0 BRA `(.L_x_73) ;  /* 0x0000000000300947 */ /* 0x000fea0003800000 */
[----:B------:R-:W-:Y:S01]  /*2990*/  R2UR UR4, R0 ;  /* 0x00000000000472ca */ /* 0x000fe200000e0000 */
[----:B------:R-:W-:Y:S01]  /*29a0*/  VOTEU.ANY UR5, UPT, PT ;  /* 0x0000000000057886 */ /* 0x000fe200038e0100 */
[----:B------:R-:W2:Y:S01]  /*29b0*/  S2R R0, SR_LANEID ;  /* 0x0000000000007919 */ /* 0x000ea20000000000 */
[----:B------:R-:W-:-:S10]  /*29c0*/  UFLO.U32 UR5, UR5 ;  /* 0x00000005000572bd */ /* 0x000fd400080e0000 */
[----:B------:R-:W-:-:S06]  /*29d0*/  ULOP3.LUT UR4, URZ, UR4, URZ, 0x33, !UPT ;  /* 0x00000004ff047292 */ /* 0x000fcc000f8e33ff */
[----:B------:R-:W-:-:S04]  /*29e0*/  IMAD.U32 R2, RZ, RZ, UR4 ;  /* 0x00000004ff027e24 */ /* 0x000fc8000f8e00ff */
[----:B------:R-:W3:Y:S02]  /*29f0*/  REDUX UR7, R2 ;  /* 0x00000000020773c4 */ /* 0x000ee40000000000 */
[----:B------:R4:W-:Y:S01]  /*2a00*/  UTCATOMSWS.AND URZ, UR4 ;  /* 0x0000000400ff79e3 */ /* 0x0009e20008000000 */
[----:B--2---:R-:W-:Y:S01]  /*2a10*/  ISETP.EQ.U32.AND P0, PT, R0, UR5, PT ;  /* 0x0000000500007c0c */ /* 0x004fe2000bf02070 */
[----:B---3--:R-:W-:-:S12]  /*2a20*/  IMAD.U32 R0, RZ, RZ, UR7 ;  /* 0x00000007ff007e24 */ /* 0x008fd8000f8e00ff */
[----:B------:R4:W-:Y:S01]  /*2a30*/  @P0 ATOMS.AND RZ, [UR6], R0 ;  /* 0x00000000ffff098c */ /* 0x0009e2000a800006 */
[----:B------:R-:W-:Y:S05]  /*2a40*/  BRA `(.L_x_71) ;  /* 0x0000000000147947 */ /* 0x000fea0003800000 */
.L_x_73:
[----:B------:R-:W-:-:S07]  /*2a50*/  MOV R2, 0x2a70 ;  /* 0x00002a7000027802 */ /* 0x000fce0000000f00 */
[----:B-1----:R-:W-:Y:S05]  /*2a60*/  CALL.REL.NOINC `($__internal_0_$__cuda_sm10x_tcgen05_guardrail_trap_col_being_dealloced_not_returned_by_alloc) ;  /* 0x0000000000447944 */ /* 0x002fea0003c00000 */
[----:B------:R-:W-:Y:S05]  /*2a70*/  BRA `(.L_x_71) ;  /* 0x0000000000087947 */ /* 0x000fea0003800000 */
.L_x_72:
[----:B------:R-:W-:-:S07]  /*2a80*/  MOV R2, 0x2aa0 ;  /* 0x00002aa000027802 */ /* 0x000fce0000000f00 */
[----:B-1----:R-:W-:Y:S05]  /*2a90*/  CALL.REL.NOINC `($__internal_2_$__cuda_sm10x_tcgen05_guardrail_trap_unallocated_columns_being_dealloced) ;  /* 0x0000000000507944 */ /* 0x002fea0003c00000 */
.L_x_71:
[----:B------:R-:W-:Y:S01]  /*2aa0*/  NOP ;  /* 0x0000000000007918 */ /* 0x000fe20000000000 */
[----:B----4-:R-:W-:Y:S05]  /*2ab0*/  EXIT ;  /* 0x000000000000794d */ /* 0x010fea0003800000 */
.L_x_58:
[----:B------:R-:W2:Y:S02]  /*2ac0*/  SYNCS.PHASECHK.TRANS64.TRYWAIT P0, [UR8+0x9000], RZ ;  /* 0x009000ffff0075a7 */ /* 0x000ea40008001108 */
[----:B--2---:R-:W-:Y:S05]  /*2ad0*/  @!P0 BRA `(.L_x_58) ;  /* 0xfffffffc00f88947 */ /* 0x004fea000383ffff */
[----:B------:R-:W-:Y:S05]  /*2ae0*/  BRA `(.L_x_74) ;  /* 0xfffffff000407947 */ /* 0x000fea000383ffff */
.L_x_60:
[----:B------:R-:W2:Y:S02]  /*2af0*/  SYNCS.PHASECHK.TRANS64.TRYWAIT P1, [UR8+0x9020], RZ ;  /* 0x009020ffff0075a7 */ /* 0x000ea40008021108 */
[----:B--2---:R-:W-:Y:S05]  /*2b00*/  @!P1 BRA `(.L_x_60) ;  /* 0xfffffffc00f89947 */ /* 0x004fea000383ffff */
[----:B------:R-:W-:Y:S05]  /*2b10*/  BRA `(.L_x_75) ;  /* 0xfffffff000b47947 */ /* 0x000fea000383ffff */
.L_x_61:
[----:B------:R-:W3:Y:S02]  /*2b20*/  SYNCS.PHASECHK.TRANS64.TRYWAIT P0, [UR28+0x9000], R2 ;  /* 0x00900002ff0075a7 */ /* 0x000ee4000800111c */
[----:B---3--:R-:W-:Y:S05]  /*2b30*/  @!P0 BRA `(.L_x_61) ;  /* 0xfffffffc00f88947 */ /* 0x008fea000383ffff */
[----:B------:R-:W-:Y:S05]  /*2b40*/  BRA `(.L_x_76) ;  /* 0xfffffff400347947 */ /* 0x000fea000383ffff */
.L_x_63:
[----:B------:R-:W3:Y:S02]  /*2b50*/  SYNCS.PHASECHK.TRANS64.TRYWAIT P0, [UR28+0x9020], R2 ;  /* 0x00902002ff0075a7 */ /* 0x000ee4000800111c */
[----:B---3--:R-:W-:Y:S05]  /*2b60*/  @!P0 BRA `(.L_x_63) ;  /* 0xfffffffc00f88947 */ /* 0x008fea000383ffff */
[----:B------:R-:W-:Y:S05]  /*2b70*/  BRA `(.L_x_77) ;  /* 0xfffffff400a47947 */ /* 0x000fea000383ffff */
        .weak           $__internal_0_$__cuda_sm10x_tcgen05_guardrail_trap_col_being_dealloced_not_returned_by_alloc
        .type           $__internal_0_$__cuda_sm10x_tcgen05_guardrail_trap_col_being_dealloced_not_returned_by_alloc,@function
        .size           $__internal_0_$__cuda_sm10x_tcgen05_guardrail_trap_col_being_dealloced_not_returned_by_alloc,($__internal_1_$__cuda_sm10x_tcgen05_guardrail_trap_phase_invalid_during_alloc - $__internal_0_$__cuda_sm10x_tcgen05_guardrail_trap_col_being_dealloced_not_returned_by_alloc)
$__internal_0_$__cuda_sm10x_tcgen05_guardrail_trap_col_being_dealloced_not_returned_by_alloc:
[----:B------:R-:W-:Y:S05]  /*2b80*/  BPT.TRAP 0x1 ;  /* 0x000000040000795c */ /* 0x000fea0000300000 */
[----:B------:R-:W-:-:S04]  /*2b90*/  IMAD.MOV.U32 R3, RZ, RZ, 0x0 ;  /* 0x00000000ff037424 */ /* 0x000fc800078e00ff */
[----:B------:R-:W-:Y:S05]  /*2ba0*/  RET.REL.NODEC R2 `(gluon_tcgen05) ;  /* 0xffffffd402147950 */ /* 0x000fea0003c3ffff */
        .weak           $__internal_1_$__cuda_sm10x_tcgen05_guardrail_trap_phase_invalid_during_alloc
        .type           $__internal_1_$__cuda_sm10x_tcgen05_guardrail_trap_phase_invalid_during_alloc,@function
        .size           $__internal_1_$__cuda_sm10x_tcgen05_guardrail_trap_phase_invalid_during_alloc,($__internal_2_$__cuda_sm10x_tcgen05_guardrail_trap_unallocated_columns_being_dealloced - $__internal_1_$__cuda_sm10x_tcgen05_guardrail_trap_phase_invalid_during_alloc)
$__internal_1_$__cuda_sm10x_tcgen05_guardrail_trap_phase_invalid_during_alloc:
[----:B------:R-:W-:Y:S05]  /*2bb0*/  BPT.TRAP 0x1 ;  /* 0x000000040000795c */ /* 0x000fea0000300000 */
[----:B------:R-:W-:-:S04]  /*2bc0*/  IMAD.MOV.U32 R3, RZ, RZ, 0x0 ;  /* 0x00000000ff037424 */ /* 0x000fc800078e00ff */
[----:B------:R-:W-:Y:S05]  /*2bd0*/  RET.REL.NODEC R2 `(gluon_tcgen05) ;  /* 0xffffffd402087950 */ /* 0x000fea0003c3ffff */
        .weak           $__internal_2_$__cuda_sm10x_tcgen05_guardrail_trap_unallocated_columns_being_dealloced
        .type           $__internal_2_$__cuda_sm10x_tcgen05_guardrail_trap_unallocated_columns_being_dealloced,@function
        .size           $__internal_2_$__cuda_sm10x_tcgen05_guardrail_trap_unallocated_columns_being_dealloced,(.L_x_81 - $__internal_2_$__cuda_sm10x_tcgen05_guardrail_trap_unallocated_columns_being_dealloced)
$__internal_2_$__cuda_sm10x_tcgen05_guardrail_trap_unallocated_columns_being_dealloced:
[----:B------:R-:W-:Y:S05]  /*2be0*/  BPT.TRAP 0x1 ;  /* 0x000000040000795c */ /* 0x000fea0000300000 */
[----:B------:R-:W-:-:S04]  /*2bf0*/  IMAD.MOV.U32 R3, RZ, RZ, 0x0 ;  /* 0x00000000ff037424 */ /* 0x000fc800078e00ff */
[----:B------:R-:W-:Y:S05]  /*2c00*/  RET.REL.NODEC R2 `(gluon_tcgen05) ;  /* 0xffffffd002fc7950 */ /* 0x000fea0003c3ffff */
.L_x_78:
[----:B------:R-:W-:-:S00]  /*2c10*/  BRA `(.L_x_78) ;  /* 0xfffffffc00fc7947 */ /* 0x000fc0000383ffff */
[----:B------:R-:W-:-:S00]  /*2c20*/  NOP ;  /* 0x0000000000007918 */ /* 0x000fc00000000000 */
        /* <DEDUP_REMOVED lines=13> */
.L_x_81:


//--------------------- .nv.shared.gluon_tcgen05  --------------------------
	.section	.nv.shared.gluon_tcgen05,"aw",@nobits
	.sectionflags	@""
	.align	16
	.zero		1024


//--------------------- .nv.shared.reserved.0     --------------------------
	.section	.nv.shared.reserved.0,"aw",@nobits
	.align	8
	.weak		__nv_reservedSMEM_offset_0_alias
	.size		__nv_reservedSMEM_offset_0_alias, 0, 64
	.other		__nv_reservedSMEM_offset_0_alias,@"STO_CUDA_RESERVED_SHARED STV_DEFAULT"
__nv_reservedSMEM_offset_0_alias:
	.zero		0
.nv.shared.reserved.0:
	.zero		64
	.weak		__nv_reservedSMEM_allocation_phase
	.type		__nv_reservedSMEM_allocation_phase,@object
	.size		__nv_reservedSMEM_allocation_phase,(.L_0 - __nv_reservedSMEM_allocation_phase)
__nv_reservedSMEM_allocation_phase:
	.zero		1
.L_0:
	.zero		7
	.weak		__nv_reservedSMEM_devtool_atexit_pc
	.type		__nv_reservedSMEM_devtool_atexit_pc,@object
	.size		__nv_reservedSMEM_devtool_atexit_pc,(__nv_reservedSMEM_allocation_mask - __nv_reservedSMEM_devtool_atexit_pc)
__nv_reservedSMEM_devtool_atexit_pc:
	.zero		8
	.weak		__nv_reservedSMEM_allocation_mask
	.type		__nv_reservedSMEM_allocation_mask,@object
	.size		__nv_reservedSMEM_allocation_mask,(.L_2 - __nv_reservedSMEM_allocation_mask)
__nv_reservedSMEM_allocation_mask:
	.zero		4
.L_2:


//--------------------- .nv.constant0.gluon_tcgen05 --------------------------
	.section	.nv.constant0.gluon_tcgen05,"a",@progbits
	.sectionflags	@""
	.align	4
.nv.constant0.gluon_tcgen05:
	.zero		976


//--------------------- SYMBOLS --------------------------

	.type		.nv.reservedSmem.offset0,@object
	.size		.nv.reservedSmem.offset0,0x4
	.type		.nv.reservedSmem.cap,@object
	.size		.nv.reservedSmem.cap,0x4
